//
// Generated by NVIDIA NVVM Compiler
//
// Compiler Build ID: CL-36424714
// Cuda compilation tools, release 13.0, V13.0.88
// Based on NVVM 20.0.0
//

.version 9.0
.target sm_100
.address_size 64

	// .globl	_Z19multiplyMatricesRowPiS_S_iii

.visible .entry _Z19multiplyMatricesRowPiS_S_iii(
	.param .u64 .ptr .align 1 _Z19multiplyMatricesRowPiS_S_iii_param_0,
	.param .u64 .ptr .align 1 _Z19multiplyMatricesRowPiS_S_iii_param_1,
	.param .u64 .ptr .align 1 _Z19multiplyMatricesRowPiS_S_iii_param_2,
	.param .u32 _Z19multiplyMatricesRowPiS_S_iii_param_3,
	.param .u32 _Z19multiplyMatricesRowPiS_S_iii_param_4,
	.param .u32 _Z19multiplyMatricesRowPiS_S_iii_param_5
)
{
	.reg .pred 	%p<21>;
	.reg .b32 	%r<170>;
	.reg .b64 	%rd<59>;

	ld.param.u64 	%rd7, [_Z19multiplyMatricesRowPiS_S_iii_param_0];
	ld.param.u64 	%rd8, [_Z19multiplyMatricesRowPiS_S_iii_param_1];
	ld.param.u64 	%rd9, [_Z19multiplyMatricesRowPiS_S_iii_param_2];
	ld.param.u32 	%r70, [_Z19multiplyMatricesRowPiS_S_iii_param_3];
	ld.param.u32 	%r68, [_Z19multiplyMatricesRowPiS_S_iii_param_4];
	ld.param.u32 	%r69, [_Z19multiplyMatricesRowPiS_S_iii_param_5];
	cvta.to.global.u64 	%rd1, %rd8;
	cvta.to.global.u64 	%rd2, %rd7;
	cvta.to.global.u64 	%rd3, %rd9;
	mov.u32 	%r71, %ctaid.x;
	mov.u32 	%r72, %ntid.x;
	mov.u32 	%r73, %tid.x;
	mad.lo.s32 	%r1, %r71, %r72, %r73;
	setp.ge.s32 	%p1, %r1, %r70;
	setp.lt.s32 	%p2, %r69, 1;
	or.pred  	%p3, %p1, %p2;
	@%p3 bra 	$L__BB0_26;
	setp.lt.s32 	%p4, %r68, 1;
	mul.lo.s32 	%r2, %r68, %r1;
	mul.lo.s32 	%r3, %r69, %r1;
	@%p4 bra 	$L__BB0_15;
	and.b32  	%r4, %r68, 7;
	and.b32  	%r5, %r68, 3;
	and.b32  	%r6, %r68, 2147483640;
	and.b32  	%r7, %r68, 1;
	neg.s32 	%r8, %r6;
	shl.b32 	%r9, %r69, 3;
	mul.lo.s32 	%r10, %r69, 3;
	shl.b32 	%r11, %r69, 2;
	mul.lo.s32 	%r12, %r69, 6;
	mul.lo.s32 	%r13, %r69, 7;
	mov.b32 	%r145, 0;
	mul.wide.u32 	%rd35, %r9, 4;
$L__BB0_3:
	setp.lt.u32 	%p13, %r68, 8;
	mov.b32 	%r160, 0;
	mov.u32 	%r165, %r160;
	@%p13 bra 	$L__BB0_6;
	add.s32 	%r153, %r69, %r145;
	shl.b32 	%r89, %r69, 1;
	add.s32 	%r152, %r89, %r145;
	add.s32 	%r151, %r10, %r145;
	add.s32 	%r150, %r11, %r145;
	mad.lo.s32 	%r149, %r69, 5, %r145;
	add.s32 	%r148, %r12, %r145;
	add.s32 	%r147, %r13, %r145;
	mul.wide.u32 	%rd18, %r145, 4;
	add.s64 	%rd58, %rd1, %rd18;
	mov.b32 	%r165, 0;
	mov.u32 	%r146, %r2;
	mov.u32 	%r154, %r8;
$L__BB0_5:
	.pragma "nounroll";
	mul.wide.s32 	%rd19, %r146, 4;
	add.s64 	%rd20, %rd2, %rd19;
	ld.global.u32 	%r90, [%rd20];
	ld.global.u32 	%r91, [%rd58];
	mad.lo.s32 	%r92, %r91, %r90, %r165;
	ld.global.u32 	%r93, [%rd20+4];
	mul.wide.u32 	%rd21, %r153, 4;
	add.s64 	%rd22, %rd1, %rd21;
	ld.global.u32 	%r94, [%rd22];
	mad.lo.s32 	%r95, %r94, %r93, %r92;
	ld.global.u32 	%r96, [%rd20+8];
	mul.wide.u32 	%rd23, %r152, 4;
	add.s64 	%rd24, %rd1, %rd23;
	ld.global.u32 	%r97, [%rd24];
	mad.lo.s32 	%r98, %r97, %r96, %r95;
	ld.global.u32 	%r99, [%rd20+12];
	mul.wide.u32 	%rd25, %r151, 4;
	add.s64 	%rd26, %rd1, %rd25;
	ld.global.u32 	%r100, [%rd26];
	mad.lo.s32 	%r101, %r100, %r99, %r98;
	ld.global.u32 	%r102, [%rd20+16];
	mul.wide.u32 	%rd27, %r150, 4;
	add.s64 	%rd28, %rd1, %rd27;
	ld.global.u32 	%r103, [%rd28];
	mad.lo.s32 	%r104, %r103, %r102, %r101;
	ld.global.u32 	%r105, [%rd20+20];
	mul.wide.u32 	%rd29, %r149, 4;
	add.s64 	%rd30, %rd1, %rd29;
	ld.global.u32 	%r106, [%rd30];
	mad.lo.s32 	%r107, %r106, %r105, %r104;
	ld.global.u32 	%r108, [%rd20+24];
	mul.wide.u32 	%rd31, %r148, 4;
	add.s64 	%rd32, %rd1, %rd31;
	ld.global.u32 	%r109, [%rd32];
	mad.lo.s32 	%r110, %r109, %r108, %r107;
	ld.global.u32 	%r111, [%rd20+28];
	mul.wide.u32 	%rd33, %r147, 4;
	add.s64 	%rd34, %rd1, %rd33;
	ld.global.u32 	%r112, [%rd34];
	mad.lo.s32 	%r165, %r112, %r111, %r110;
	add.s32 	%r154, %r154, 8;
	add.s32 	%r153, %r153, %r9;
	add.s32 	%r152, %r152, %r9;
	add.s32 	%r151, %r151, %r9;
	add.s32 	%r150, %r150, %r9;
	add.s32 	%r149, %r149, %r9;
	add.s32 	%r148, %r148, %r9;
	add.s32 	%r147, %r147, %r9;
	add.s64 	%rd58, %rd58, %rd35;
	add.s32 	%r146, %r146, 8;
	setp.ne.s32 	%p14, %r154, 0;
	mov.u32 	%r160, %r6;
	@%p14 bra 	$L__BB0_5;
$L__BB0_6:
	setp.eq.s32 	%p15, %r4, 0;
	@%p15 bra 	$L__BB0_14;
	add.s32 	%r114, %r4, -1;
	setp.lt.u32 	%p16, %r114, 3;
	@%p16 bra 	$L__BB0_9;
	add.s32 	%r115, %r160, %r2;
	mul.wide.s32 	%rd36, %r115, 4;
	add.s64 	%rd37, %rd2, %rd36;
	ld.global.u32 	%r116, [%rd37];
	mad.lo.s32 	%r117, %r160, %r69, %r145;
	mul.wide.u32 	%rd38, %r117, 4;
	add.s64 	%rd39, %rd1, %rd38;
	ld.global.u32 	%r118, [%rd39];
	mad.lo.s32 	%r119, %r118, %r116, %r165;
	ld.global.u32 	%r120, [%rd37+4];
	add.s32 	%r121, %r117, %r69;
	mul.wide.u32 	%rd40, %r121, 4;
	add.s64 	%rd41, %rd1, %rd40;
	ld.global.u32 	%r122, [%rd41];
	mad.lo.s32 	%r123, %r122, %r120, %r119;
	ld.global.u32 	%r124, [%rd37+8];
	add.s32 	%r125, %r121, %r69;
	mul.wide.u32 	%rd42, %r125, 4;
	add.s64 	%rd43, %rd1, %rd42;
	ld.global.u32 	%r126, [%rd43];
	mad.lo.s32 	%r127, %r126, %r124, %r123;
	ld.global.u32 	%r128, [%rd37+12];
	add.s32 	%r129, %r125, %r69;
	mul.wide.u32 	%rd44, %r129, 4;
	add.s64 	%rd45, %rd1, %rd44;
	ld.global.u32 	%r130, [%rd45];
	mad.lo.s32 	%r165, %r130, %r128, %r127;
	add.s32 	%r160, %r160, 4;
$L__BB0_9:
	setp.eq.s32 	%p17, %r5, 0;
	@%p17 bra 	$L__BB0_14;
	setp.eq.s32 	%p18, %r5, 1;
	@%p18 bra 	$L__BB0_12;
	add.s32 	%r132, %r160, %r2;
	mul.wide.s32 	%rd46, %r132, 4;
	add.s64 	%rd47, %rd2, %rd46;
	ld.global.u32 	%r133, [%rd47];
	mad.lo.s32 	%r134, %r160, %r69, %r145;
	mul.wide.u32 	%rd48, %r134, 4;
	add.s64 	%rd49, %rd1, %rd48;
	ld.global.u32 	%r135, [%rd49];
	mad.lo.s32 	%r136, %r135, %r133, %r165;
	ld.global.u32 	%r137, [%rd47+4];
	add.s32 	%r138, %r134, %r69;
	mul.wide.u32 	%rd50, %r138, 4;
	add.s64 	%rd51, %rd1, %rd50;
	ld.global.u32 	%r139, [%rd51];
	mad.lo.s32 	%r165, %r139, %r137, %r136;
	add.s32 	%r160, %r160, 2;
$L__BB0_12:
	setp.eq.s32 	%p19, %r7, 0;
	@%p19 bra 	$L__BB0_14;
	add.s32 	%r140, %r160, %r2;
	mul.wide.s32 	%rd52, %r140, 4;
	add.s64 	%rd53, %rd2, %rd52;
	ld.global.u32 	%r141, [%rd53];
	mad.lo.s32 	%r142, %r160, %r69, %r145;
	mul.wide.u32 	%rd54, %r142, 4;
	add.s64 	%rd55, %rd1, %rd54;
	ld.global.u32 	%r143, [%rd55];
	mad.lo.s32 	%r165, %r143, %r141, %r165;
$L__BB0_14:
	add.s32 	%r144, %r145, %r3;
	mul.wide.s32 	%rd56, %r144, 4;
	add.s64 	%rd57, %rd3, %rd56;
	st.global.u32 	[%rd57], %r165;
	add.s32 	%r145, %r145, 1;
	setp.eq.s32 	%p20, %r145, %r69;
	@%p20 bra 	$L__BB0_26;
	bra.uni 	$L__BB0_3;
$L__BB0_15:
	and.b32  	%r58, %r69, 7;
	setp.lt.u32 	%p5, %r69, 8;
	mov.b32 	%r168, 0;
	@%p5 bra 	$L__BB0_18;
	and.b32  	%r168, %r69, 2147483640;
	mov.b32 	%r166, 0;
$L__BB0_17:
	.pragma "nounroll";
	add.s32 	%r76, %r166, %r3;
	mul.wide.s32 	%rd10, %r76, 4;
	add.s64 	%rd11, %rd3, %rd10;
	mov.b32 	%r77, 0;
	st.global.u32 	[%rd11], %r77;
	st.global.u32 	[%rd11+4], %r77;
	st.global.u32 	[%rd11+8], %r77;
	st.global.u32 	[%rd11+12], %r77;
	st.global.u32 	[%rd11+16], %r77;
	st.global.u32 	[%rd11+20], %r77;
	st.global.u32 	[%rd11+24], %r77;
	st.global.u32 	[%rd11+28], %r77;
	add.s32 	%r166, %r166, 8;
	setp.ne.s32 	%p6, %r166, %r168;
	@%p6 bra 	$L__BB0_17;
$L__BB0_18:
	setp.eq.s32 	%p7, %r58, 0;
	@%p7 bra 	$L__BB0_26;
	and.b32  	%r63, %r69, 3;
	setp.lt.u32 	%p8, %r58, 4;
	@%p8 bra 	$L__BB0_21;
	add.s32 	%r78, %r168, %r3;
	mul.wide.s32 	%rd12, %r78, 4;
	add.s64 	%rd13, %rd3, %rd12;
	mov.b32 	%r79, 0;
	st.global.u32 	[%rd13], %r79;
	st.global.u32 	[%rd13+4], %r79;
	st.global.u32 	[%rd13+8], %r79;
	st.global.u32 	[%rd13+12], %r79;
	add.s32 	%r168, %r168, 4;
$L__BB0_21:
	setp.eq.s32 	%p9, %r63, 0;
	@%p9 bra 	$L__BB0_26;
	setp.eq.s32 	%p10, %r63, 1;
	@%p10 bra 	$L__BB0_24;
	add.s32 	%r80, %r168, %r3;
	mul.wide.s32 	%rd14, %r80, 4;
	add.s64 	%rd15, %rd3, %rd14;
	mov.b32 	%r81, 0;
	st.global.u32 	[%rd15], %r81;
	st.global.u32 	[%rd15+4], %r81;
	add.s32 	%r168, %r168, 2;
$L__BB0_24:
	and.b32  	%r82, %r69, 1;
	setp.eq.b32 	%p11, %r82, 1;
	not.pred 	%p12, %p11;
	@%p12 bra 	$L__BB0_26;
	add.s32 	%r83, %r168, %r3;
	mul.wide.s32 	%rd16, %r83, 4;
	add.s64 	%rd17, %rd3, %rd16;
	mov.b32 	%r84, 0;
	st.global.u32 	[%rd17], %r84;
$L__BB0_26:
	ret;

}
	// .globl	_Z22multiplyMatricesColumnPiS_S_iii
.visible .entry _Z22multiplyMatricesColumnPiS_S_iii(
	.param .u64 .ptr .align 1 _Z22multiplyMatricesColumnPiS_S_iii_param_0,
	.param .u64 .ptr .align 1 _Z22multiplyMatricesColumnPiS_S_iii_param_1,
	.param .u64 .ptr .align 1 _Z22multiplyMatricesColumnPiS_S_iii_param_2,
	.param .u32 _Z22multiplyMatricesColumnPiS_S_iii_param_3,
	.param .u32 _Z22multiplyMatricesColumnPiS_S_iii_param_4,
	.param .u32 _Z22multiplyMatricesColumnPiS_S_iii_param_5
)
{
	.reg .pred 	%p<21>;
	.reg .b32 	%r<132>;
	.reg .b64 	%rd<75>;

	ld.param.u64 	%rd7, [_Z22multiplyMatricesColumnPiS_S_iii_param_0];
	ld.param.u64 	%rd8, [_Z22multiplyMatricesColumnPiS_S_iii_param_1];
	ld.param.u64 	%rd9, [_Z22multiplyMatricesColumnPiS_S_iii_param_2];
	ld.param.u32 	%r43, [_Z22multiplyMatricesColumnPiS_S_iii_param_3];
	ld.param.u32 	%r44, [_Z22multiplyMatricesColumnPiS_S_iii_param_4];
	ld.param.u32 	%r45, [_Z22multiplyMatricesColumnPiS_S_iii_param_5];
	cvta.to.global.u64 	%rd1, %rd8;
	cvta.to.global.u64 	%rd2, %rd7;
	cvta.to.global.u64 	%rd3, %rd9;
	mov.u32 	%r46, %ctaid.x;
	mov.u32 	%r47, %ntid.x;
	mov.u32 	%r48, %tid.x;
	mad.lo.s32 	%r1, %r46, %r47, %r48;
	setp.ge.s32 	%p1, %r1, %r45;
	setp.lt.s32 	%p2, %r43, 1;
	or.pred  	%p3, %p1, %p2;
	@%p3 bra 	$L__BB1_26;
	setp.lt.s32 	%p4, %r44, 1;
	@%p4 bra 	$L__BB1_15;
	and.b32  	%r2, %r44, 7;
	add.s32 	%r3, %r2, -1;
	and.b32  	%r4, %r44, 3;
	and.b32  	%r5, %r44, 2147483640;
	and.b32  	%r6, %r44, 1;
	neg.s32 	%r7, %r5;
	shl.b32 	%r8, %r45, 3;
	mov.b32 	%r114, 0;
	mul.wide.s32 	%rd66, %r45, 4;
$L__BB1_3:
	setp.lt.u32 	%p13, %r44, 8;
	mul.lo.s32 	%r10, %r114, %r44;
	mov.b32 	%r122, 0;
	mov.u32 	%r127, %r122;
	@%p13 bra 	$L__BB1_6;
	mul.wide.u32 	%rd32, %r10, 4;
	add.s64 	%rd33, %rd2, %rd32;
	add.s64 	%rd74, %rd33, 16;
	mov.b32 	%r127, 0;
	mov.u32 	%r115, %r1;
	mov.u32 	%r116, %r7;
$L__BB1_5:
	.pragma "nounroll";
	ld.global.u32 	%r64, [%rd74+-16];
	mul.wide.s32 	%rd34, %r115, 4;
	add.s64 	%rd35, %rd1, %rd34;
	ld.global.u32 	%r65, [%rd35];
	mad.lo.s32 	%r66, %r65, %r64, %r127;
	ld.global.u32 	%r67, [%rd74+-12];
	mul.wide.s32 	%rd36, %r45, 4;
	add.s64 	%rd37, %rd35, %rd36;
	ld.global.u32 	%r68, [%rd37];
	mad.lo.s32 	%r69, %r68, %r67, %r66;
	ld.global.u32 	%r70, [%rd74+-8];
	add.s64 	%rd38, %rd37, %rd36;
	ld.global.u32 	%r71, [%rd38];
	mad.lo.s32 	%r72, %r71, %r70, %r69;
	ld.global.u32 	%r73, [%rd74+-4];
	add.s64 	%rd39, %rd38, %rd36;
	ld.global.u32 	%r74, [%rd39];
	mad.lo.s32 	%r75, %r74, %r73, %r72;
	ld.global.u32 	%r76, [%rd74];
	add.s64 	%rd40, %rd39, %rd36;
	ld.global.u32 	%r77, [%rd40];
	mad.lo.s32 	%r78, %r77, %r76, %r75;
	ld.global.u32 	%r79, [%rd74+4];
	add.s64 	%rd41, %rd40, %rd36;
	ld.global.u32 	%r80, [%rd41];
	mad.lo.s32 	%r81, %r80, %r79, %r78;
	ld.global.u32 	%r82, [%rd74+8];
	add.s64 	%rd42, %rd41, %rd36;
	ld.global.u32 	%r83, [%rd42];
	mad.lo.s32 	%r84, %r83, %r82, %r81;
	ld.global.u32 	%r85, [%rd74+12];
	add.s64 	%rd43, %rd42, %rd36;
	ld.global.u32 	%r86, [%rd43];
	mad.lo.s32 	%r127, %r86, %r85, %r84;
	add.s32 	%r116, %r116, 8;
	add.s32 	%r115, %r115, %r8;
	add.s64 	%rd74, %rd74, 32;
	setp.ne.s32 	%p14, %r116, 0;
	mov.u32 	%r122, %r5;
	@%p14 bra 	$L__BB1_5;
$L__BB1_6:
	setp.eq.s32 	%p15, %r2, 0;
	@%p15 bra 	$L__BB1_14;
	setp.lt.u32 	%p16, %r3, 3;
	@%p16 bra 	$L__BB1_9;
	add.s32 	%r88, %r122, %r10;
	mul.wide.u32 	%rd44, %r88, 4;
	add.s64 	%rd45, %rd2, %rd44;
	ld.global.u32 	%r89, [%rd45];
	mad.lo.s32 	%r90, %r122, %r45, %r1;
	mul.wide.s32 	%rd46, %r90, 4;
	add.s64 	%rd47, %rd1, %rd46;
	ld.global.u32 	%r91, [%rd47];
	mad.lo.s32 	%r92, %r91, %r89, %r127;
	cvt.u64.u32 	%rd48, %r10;
	cvt.u64.u32 	%rd49, %r122;
	add.s64 	%rd50, %rd49, %rd48;
	shl.b64 	%rd51, %rd50, 2;
	add.s64 	%rd52, %rd2, %rd51;
	ld.global.u32 	%r93, [%rd52+4];
	add.s64 	%rd54, %rd47, %rd66;
	ld.global.u32 	%r94, [%rd54];
	mad.lo.s32 	%r95, %r94, %r93, %r92;
	ld.global.u32 	%r96, [%rd52+8];
	add.s64 	%rd55, %rd54, %rd66;
	ld.global.u32 	%r97, [%rd55];
	mad.lo.s32 	%r98, %r97, %r96, %r95;
	ld.global.u32 	%r99, [%rd52+12];
	add.s64 	%rd56, %rd55, %rd66;
	ld.global.u32 	%r100, [%rd56];
	mad.lo.s32 	%r127, %r100, %r99, %r98;
	add.s32 	%r122, %r122, 4;
$L__BB1_9:
	setp.eq.s32 	%p17, %r4, 0;
	@%p17 bra 	$L__BB1_14;
	setp.eq.s32 	%p18, %r4, 1;
	@%p18 bra 	$L__BB1_12;
	add.s32 	%r102, %r122, %r10;
	mul.wide.u32 	%rd57, %r102, 4;
	add.s64 	%rd58, %rd2, %rd57;
	ld.global.u32 	%r103, [%rd58];
	mad.lo.s32 	%r104, %r122, %r45, %r1;
	mul.wide.s32 	%rd59, %r104, 4;
	add.s64 	%rd60, %rd1, %rd59;
	ld.global.u32 	%r105, [%rd60];
	mad.lo.s32 	%r106, %r105, %r103, %r127;
	cvt.u64.u32 	%rd61, %r10;
	cvt.u64.u32 	%rd62, %r122;
	add.s64 	%rd63, %rd62, %rd61;
	shl.b64 	%rd64, %rd63, 2;
	add.s64 	%rd65, %rd2, %rd64;
	ld.global.u32 	%r107, [%rd65+4];
	add.s64 	%rd67, %rd60, %rd66;
	ld.global.u32 	%r108, [%rd67];
	mad.lo.s32 	%r127, %r108, %r107, %r106;
	add.s32 	%r122, %r122, 2;
$L__BB1_12:
	setp.eq.s32 	%p19, %r6, 0;
	@%p19 bra 	$L__BB1_14;
	add.s32 	%r109, %r122, %r10;
	mul.wide.u32 	%rd68, %r109, 4;
	add.s64 	%rd69, %rd2, %rd68;
	ld.global.u32 	%r110, [%rd69];
	mad.lo.s32 	%r111, %r122, %r45, %r1;
	mul.wide.s32 	%rd70, %r111, 4;
	add.s64 	%rd71, %rd1, %rd70;
	ld.global.u32 	%r112, [%rd71];
	mad.lo.s32 	%r127, %r112, %r110, %r127;
$L__BB1_14:
	mad.lo.s32 	%r113, %r114, %r45, %r1;
	mul.wide.s32 	%rd72, %r113, 4;
	add.s64 	%rd73, %rd3, %rd72;
	st.global.u32 	[%rd73], %r127;
	add.s32 	%r114, %r114, 1;
	setp.eq.s32 	%p20, %r114, %r43;
	@%p20 bra 	$L__BB1_26;
	bra.uni 	$L__BB1_3;
$L__BB1_15:
	and.b32  	%r33, %r43, 7;
	setp.lt.u32 	%p5, %r43, 8;
	mov.b32 	%r130, 0;
	@%p5 bra 	$L__BB1_18;
	and.b32  	%r130, %r43, 2147483640;
	mov.b32 	%r128, 0;
	mul.wide.s32 	%rd12, %r45, 4;
$L__BB1_17:
	.pragma "nounroll";
	mad.lo.s32 	%r51, %r128, %r45, %r1;
	mul.wide.s32 	%rd10, %r51, 4;
	add.s64 	%rd11, %rd3, %rd10;
	mov.b32 	%r52, 0;
	st.global.u32 	[%rd11], %r52;
	add.s64 	%rd13, %rd11, %rd12;
	st.global.u32 	[%rd13], %r52;
	add.s64 	%rd14, %rd13, %rd12;
	st.global.u32 	[%rd14], %r52;
	add.s64 	%rd15, %rd14, %rd12;
	st.global.u32 	[%rd15], %r52;
	add.s64 	%rd16, %rd15, %rd12;
	st.global.u32 	[%rd16], %r52;
	add.s64 	%rd17, %rd16, %rd12;
	st.global.u32 	[%rd17], %r52;
	add.s64 	%rd18, %rd17, %rd12;
	st.global.u32 	[%rd18], %r52;
	add.s64 	%rd19, %rd18, %rd12;
	st.global.u32 	[%rd19], %r52;
	add.s32 	%r128, %r128, 8;
	setp.ne.s32 	%p6, %r128, %r130;
	@%p6 bra 	$L__BB1_17;
$L__BB1_18:
	setp.eq.s32 	%p7, %r33, 0;
	@%p7 bra 	$L__BB1_26;
	and.b32  	%r38, %r43, 3;
	setp.lt.u32 	%p8, %r33, 4;
	@%p8 bra 	$L__BB1_21;
	mad.lo.s32 	%r53, %r130, %r45, %r1;
	mul.wide.s32 	%rd20, %r53, 4;
	add.s64 	%rd21, %rd3, %rd20;
	mov.b32 	%r54, 0;
	st.global.u32 	[%rd21], %r54;
	mul.wide.s32 	%rd22, %r45, 4;
	add.s64 	%rd23, %rd21, %rd22;
	st.global.u32 	[%rd23], %r54;
	add.s64 	%rd24, %rd23, %rd22;
	st.global.u32 	[%rd24], %r54;
	add.s64 	%rd25, %rd24, %rd22;
	st.global.u32 	[%rd25], %r54;
	add.s32 	%r130, %r130, 4;
$L__BB1_21:
	setp.eq.s32 	%p9, %r38, 0;
	@%p9 bra 	$L__BB1_26;
	setp.eq.s32 	%p10, %r38, 1;
	@%p10 bra 	$L__BB1_24;
	mad.lo.s32 	%r55, %r130, %r45, %r1;
	mul.wide.s32 	%rd26, %r55, 4;
	add.s64 	%rd27, %rd3, %rd26;
	mov.b32 	%r56, 0;
	st.global.u32 	[%rd27], %r56;
	mul.wide.s32 	%rd28, %r45, 4;
	add.s64 	%rd29, %rd27, %rd28;
	st.global.u32 	[%rd29], %r56;
	add.s32 	%r130, %r130, 2;
$L__BB1_24:
	and.b32  	%r57, %r43, 1;
	setp.eq.b32 	%p11, %r57, 1;
	not.pred 	%p12, %p11;
	@%p12 bra 	$L__BB1_26;
	mad.lo.s32 	%r58, %r130, %r45, %r1;
	mul.wide.s32 	%rd30, %r58, 4;
	add.s64 	%rd31, %rd3, %rd30;
	mov.b32 	%r59, 0;
	st.global.u32 	[%rd31], %r59;
$L__BB1_26:
	ret;

}
	// .globl	_Z23multiplyMatricesElementPiS_S_iii
.visible .entry _Z23multiplyMatricesElementPiS_S_iii(
	.param .u64 .ptr .align 1 _Z23multiplyMatricesElementPiS_S_iii_param_0,
	.param .u64 .ptr .align 1 _Z23multiplyMatricesElementPiS_S_iii_param_1,
	.param .u64 .ptr .align 1 _Z23multiplyMatricesElementPiS_S_iii_param_2,
	.param .u32 _Z23multiplyMatricesElementPiS_S_iii_param_3,
	.param .u32 _Z23multiplyMatricesElementPiS_S_iii_param_4,
	.param .u32 _Z23multiplyMatricesElementPiS_S_iii_param_5
)
{
	.reg .pred 	%p<13>;
	.reg .b32 	%r<112>;
	.reg .b64 	%rd<40>;

	ld.param.u64 	%rd5, [_Z23multiplyMatricesElementPiS_S_iii_param_0];
	ld.param.u64 	%rd6, [_Z23multiplyMatricesElementPiS_S_iii_param_1];
	ld.param.u64 	%rd4, [_Z23multiplyMatricesElementPiS_S_iii_param_2];
	ld.param.u32 	%r34, [_Z23multiplyMatricesElementPiS_S_iii_param_3];
	ld.param.u32 	%r32, [_Z23multiplyMatricesElementPiS_S_iii_param_4];
	ld.param.u32 	%r35, [_Z23multiplyMatricesElementPiS_S_iii_param_5];
	cvta.to.global.u64 	%rd1, %rd6;
	cvta.to.global.u64 	%rd2, %rd5;
	mov.u32 	%r36, %ctaid.x;
	mov.u32 	%r37, %ntid.x;
	mov.u32 	%r38, %tid.x;
	mad.lo.s32 	%r1, %r36, %r37, %r38;
	mov.u32 	%r39, %ctaid.y;
	mov.u32 	%r40, %ntid.y;
	mov.u32 	%r41, %tid.y;
	mad.lo.s32 	%r42, %r39, %r40, %r41;
	setp.ge.s32 	%p1, %r1, %r34;
	setp.ge.s32 	%p2, %r42, %r35;
	or.pred  	%p3, %p1, %p2;
	@%p3 bra 	$L__BB2_14;
	setp.lt.s32 	%p4, %r32, 1;
	mov.b32 	%r111, 0;
	@%p4 bra 	$L__BB2_13;
	mul.lo.s32 	%r3, %r32, %r1;
	and.b32  	%r4, %r32, 7;
	setp.lt.u32 	%p5, %r32, 8;
	mov.b32 	%r106, 0;
	mov.u32 	%r111, %r106;
	@%p5 bra 	$L__BB2_5;
	and.b32  	%r106, %r32, 2147483640;
	neg.s32 	%r100, %r106;
	shl.b32 	%r7, %r35, 3;
	add.s64 	%rd3, %rd2, 16;
	mov.b32 	%r111, 0;
	mul.wide.s32 	%rd11, %r35, 4;
	mov.u32 	%r98, %r3;
	mov.u32 	%r99, %r42;
$L__BB2_4:
	.pragma "nounroll";
	mul.wide.s32 	%rd7, %r98, 4;
	add.s64 	%rd8, %rd3, %rd7;
	ld.global.u32 	%r47, [%rd8+-16];
	mul.wide.s32 	%rd9, %r99, 4;
	add.s64 	%rd10, %rd1, %rd9;
	ld.global.u32 	%r48, [%rd10];
	mad.lo.s32 	%r49, %r48, %r47, %r111;
	ld.global.u32 	%r50, [%rd8+-12];
	add.s64 	%rd12, %rd10, %rd11;
	ld.global.u32 	%r51, [%rd12];
	mad.lo.s32 	%r52, %r51, %r50, %r49;
	ld.global.u32 	%r53, [%rd8+-8];
	add.s64 	%rd13, %rd12, %rd11;
	ld.global.u32 	%r54, [%rd13];
	mad.lo.s32 	%r55, %r54, %r53, %r52;
	ld.global.u32 	%r56, [%rd8+-4];
	add.s64 	%rd14, %rd13, %rd11;
	ld.global.u32 	%r57, [%rd14];
	mad.lo.s32 	%r58, %r57, %r56, %r55;
	ld.global.u32 	%r59, [%rd8];
	add.s64 	%rd15, %rd14, %rd11;
	ld.global.u32 	%r60, [%rd15];
	mad.lo.s32 	%r61, %r60, %r59, %r58;
	ld.global.u32 	%r62, [%rd8+4];
	add.s64 	%rd16, %rd15, %rd11;
	ld.global.u32 	%r63, [%rd16];
	mad.lo.s32 	%r64, %r63, %r62, %r61;
	ld.global.u32 	%r65, [%rd8+8];
	add.s64 	%rd17, %rd16, %rd11;
	ld.global.u32 	%r66, [%rd17];
	mad.lo.s32 	%r67, %r66, %r65, %r64;
	ld.global.u32 	%r68, [%rd8+12];
	add.s64 	%rd18, %rd17, %rd11;
	ld.global.u32 	%r69, [%rd18];
	mad.lo.s32 	%r111, %r69, %r68, %r67;
	add.s32 	%r100, %r100, 8;
	add.s32 	%r99, %r99, %r7;
	add.s32 	%r98, %r98, 8;
	setp.ne.s32 	%p6, %r100, 0;
	@%p6 bra 	$L__BB2_4;
$L__BB2_5:
	setp.eq.s32 	%p7, %r4, 0;
	@%p7 bra 	$L__BB2_13;
	and.b32  	%r19, %r32, 3;
	setp.lt.u32 	%p8, %r4, 4;
	@%p8 bra 	$L__BB2_8;
	add.s32 	%r71, %r106, %r3;
	mul.wide.s32 	%rd19, %r71, 4;
	add.s64 	%rd20, %rd2, %rd19;
	ld.global.u32 	%r72, [%rd20];
	mad.lo.s32 	%r73, %r106, %r35, %r42;
	mul.wide.s32 	%rd21, %r73, 4;
	add.s64 	%rd22, %rd1, %rd21;
	ld.global.u32 	%r74, [%rd22];
	mad.lo.s32 	%r75, %r74, %r72, %r111;
	ld.global.u32 	%r76, [%rd20+4];
	mul.wide.s32 	%rd23, %r35, 4;
	add.s64 	%rd24, %rd22, %rd23;
	ld.global.u32 	%r77, [%rd24];
	mad.lo.s32 	%r78, %r77, %r76, %r75;
	ld.global.u32 	%r79, [%rd20+8];
	add.s64 	%rd25, %rd24, %rd23;
	ld.global.u32 	%r80, [%rd25];
	mad.lo.s32 	%r81, %r80, %r79, %r78;
	ld.global.u32 	%r82, [%rd20+12];
	add.s64 	%rd26, %rd25, %rd23;
	ld.global.u32 	%r83, [%rd26];
	mad.lo.s32 	%r111, %r83, %r82, %r81;
	add.s32 	%r106, %r106, 4;
$L__BB2_8:
	setp.eq.s32 	%p9, %r19, 0;
	@%p9 bra 	$L__BB2_13;
	setp.eq.s32 	%p10, %r19, 1;
	@%p10 bra 	$L__BB2_11;
	add.s32 	%r85, %r106, %r3;
	mul.wide.s32 	%rd27, %r85, 4;
	add.s64 	%rd28, %rd2, %rd27;
	ld.global.u32 	%r86, [%rd28];
	mad.lo.s32 	%r87, %r106, %r35, %r42;
	mul.wide.s32 	%rd29, %r87, 4;
	add.s64 	%rd30, %rd1, %rd29;
	ld.global.u32 	%r88, [%rd30];
	mad.lo.s32 	%r89, %r88, %r86, %r111;
	ld.global.u32 	%r90, [%rd28+4];
	mul.wide.s32 	%rd31, %r35, 4;
	add.s64 	%rd32, %rd30, %rd31;
	ld.global.u32 	%r91, [%rd32];
	mad.lo.s32 	%r111, %r91, %r90, %r89;
	add.s32 	%r106, %r106, 2;
$L__BB2_11:
	and.b32  	%r92, %r32, 1;
	setp.eq.b32 	%p11, %r92, 1;
	not.pred 	%p12, %p11;
	@%p12 bra 	$L__BB2_13;
	add.s32 	%r93, %r106, %r3;
	mul.wide.s32 	%rd33, %r93, 4;
	add.s64 	%rd34, %rd2, %rd33;
	ld.global.u32 	%r94, [%rd34];
	mad.lo.s32 	%r95, %r106, %r35, %r42;
	mul.wide.s32 	%rd35, %r95, 4;
	add.s64 	%rd36, %rd1, %rd35;
	ld.global.u32 	%r96, [%rd36];
	mad.lo.s32 	%r111, %r96, %r94, %r111;
$L__BB2_13:
	mad.lo.s32 	%r97, %r35, %r1, %r42;
	cvta.to.global.u64 	%rd37, %rd4;
	mul.wide.s32 	%rd38, %r97, 4;
	add.s64 	%rd39, %rd37, %rd38;
	st.global.u32 	[%rd39], %r111;
$L__BB2_14:
	ret;

}


// ===== COMPILED SASS (sm_100) =====

	.target	sm_100

	.elftype	@"ET_EXEC"


//--------------------- .note.nv.tkinfo           --------------------------
	.section	.note.nv.tkinfo,"",@"SHT_NOTE"
	.sectionflags	@"SHF_NOTE_NV_TKINFO"
	.tkinfo
        /*0018*/ 	.word	0x00000002
        /*0030*/ 	.string	""
        /*0030*/ 	.string	"ptxas"
        /*0030*/ 	.string	"Cuda compilation tools, release 13.0, V13.0.88"
        /*0030*/ 	.string	"Build cuda_13.0.r13.0/compiler.36424714_0"
        /*0030*/ 	.string	"-arch sm_100 -m 64 "



//--------------------- .note.nv.cuinfo           --------------------------
	.section	.note.nv.cuinfo,"",@"SHT_NOTE"
	.sectionflags	@"SHF_NOTE_NV_CUINFO"
        /*0018*/ 	.short	0x0002
        /*001a*/ 	.short	0x0064
        /*001c*/ 	.short	0x0082
	.zero		2


//--------------------- .nv.info                  --------------------------
	.section	.nv.info,"",@"SHT_CUDA_INFO"
	.align	4


	//----- nvinfo : EIATTR_REGCOUNT
	.align		4
        /*0000*/ 	.byte	0x04, 0x2f
        /*0002*/ 	.short	(.L_1 - .L_0)
	.align		4
.L_0:
        /*0004*/ 	.word	index@(_Z19multiplyMatricesRowPiS_S_iii)
        /*0008*/ 	.word	0x00000020


	//----- nvinfo : EIATTR_FRAME_SIZE
	.align		4
.L_1:
        /*000c*/ 	.byte	0x04, 0x11
        /*000e*/ 	.short	(.L_3 - .L_2)
	.align		4
.L_2:
        /*0010*/ 	.word	index@(_Z19multiplyMatricesRowPiS_S_iii)
        /*0014*/ 	.word	0x00000000


	//----- nvinfo : EIATTR_REGCOUNT
	.align		4
.L_3:
        /*0018*/ 	.byte	0x04, 0x2f
        /*001a*/ 	.short	(.L_5 - .L_4)
	.align		4
.L_4:
        /*001c*/ 	.word	index@(_Z22multiplyMatricesColumnPiS_S_iii)
        /*0020*/ 	.word	0x00000020


	//----- nvinfo : EIATTR_FRAME_SIZE
	.align		4
.L_5:
        /*0024*/ 	.byte	0x04, 0x11
        /*0026*/ 	.short	(.L_7 - .L_6)
	.align		4
.L_6:
        /*0028*/ 	.word	index@(_Z22multiplyMatricesColumnPiS_S_iii)
        /*002c*/ 	.word	0x00000000


	//----- nvinfo : EIATTR_REGCOUNT
	.align		4
.L_7:
        /*0030*/ 	.byte	0x04, 0x2f
        /*0032*/ 	.short	(.L_9 - .L_8)
	.align		4
.L_8:
        /*0034*/ 	.word	index@(_Z23multiplyMatricesElementPiS_S_iii)
        /*0038*/ 	.word	0x00000020


	//----- nvinfo : EIATTR_FRAME_SIZE
	.align		4
.L_9:
        /*003c*/ 	.byte	0x04, 0x11
        /*003e*/ 	.short	(.L_11 - .L_10)
	.align		4
.L_10:
        /*0040*/ 	.word	index@(_Z23multiplyMatricesElementPiS_S_iii)
        /*0044*/ 	.word	0x00000000


	//----- nvinfo : EIATTR_MIN_STACK_SIZE
	.align		4
.L_11:
        /*0048*/ 	.byte	0x04, 0x12
        /*004a*/ 	.short	(.L_13 - .L_12)
	.align		4
.L_12:
        /*004c*/ 	.word	index@(_Z23multiplyMatricesElementPiS_S_iii)
        /*0050*/ 	.word	0x00000000


	//----- nvinfo : EIATTR_MIN_STACK_SIZE
	.align		4
.L_13:
        /*0054*/ 	.byte	0x04, 0x12
        /*0056*/ 	.short	(.L_15 - .L_14)
	.align		4
.L_14:
        /*0058*/ 	.word	index@(_Z22multiplyMatricesColumnPiS_S_iii)
        /*005c*/ 	.word	0x00000000


	//----- nvinfo : EIATTR_MIN_STACK_SIZE
	.align		4
.L_15:
        /*0060*/ 	.byte	0x04, 0x12
        /*0062*/ 	.short	(.L_17 - .L_16)
	.align		4
.L_16:
        /*0064*/ 	.word	index@(_Z19multiplyMatricesRowPiS_S_iii)
        /*0068*/ 	.word	0x00000000
.L_17:


//--------------------- .nv.compat                --------------------------
	.section	.nv.compat,"",@"SHT_CUDA_COMPAT_INFO"
	.align	4
        /*0000*/ 	.byte	0x02, 0x09, 0x00, 0x00, 0x02, 0x02, 0x01, 0x00, 0x02, 0x05, 0x05, 0x00, 0x03, 0x07, 0x01, 0x01
        /*0010*/ 	.byte	0x02, 0x03, 0x00, 0x00, 0x02, 0x06, 0x01, 0x00, 0x04, 0x0b, 0x08, 0x00, 0x09, 0x00, 0x00, 0x00
        /*0020*/ 	.byte	0x00, 0x00, 0x00, 0x00


//--------------------- .nv.info._Z23multiplyMatricesElementPiS_S_iii --------------------------
	.section	.nv.info._Z23multiplyMatricesElementPiS_S_iii,"",@"SHT_CUDA_INFO"
	.sectionflags	@""
	.align	4


	//----- nvinfo : EIATTR_CUDA_API_VERSION
	.align		4
        /*0000*/ 	.byte	0x04, 0x37
        /*0002*/ 	.short	(.L_19 - .L_18)
.L_18:
        /*0004*/ 	.word	0x00000082


	//----- nvinfo : EIATTR_KPARAM_INFO
	.align		4
.L_19:
        /*0008*/ 	.byte	0x04, 0x17
        /*000a*/ 	.short	(.L_21 - .L_20)
.L_20:
        /*000c*/ 	.word	0x00000000
        /*0010*/ 	.short	0x0005
        /*0012*/ 	.short	0x0020
        /*0014*/ 	.byte	0x00, 0xf0, 0x11, 0x00


	//----- nvinfo : EIATTR_KPARAM_INFO
	.align		4
.L_21:
        /*0018*/ 	.byte	0x04, 0x17
        /*001a*/ 	.short	(.L_23 - .L_22)
.L_22:
        /*001c*/ 	.word	0x00000000
        /*0020*/ 	.short	0x0004
        /*0022*/ 	.short	0x001c
        /*0024*/ 	.byte	0x00, 0xf0, 0x11, 0x00


	//----- nvinfo : EIATTR_KPARAM_INFO
	.align		4
.L_23:
        /*0028*/ 	.byte	0x04, 0x17
        /*002a*/ 	.short	(.L_25 - .L_24)
.L_24:
        /*002c*/ 	.word	0x00000000
        /*0030*/ 	.short	0x0003
        /*0032*/ 	.short	0x0018
        /*0034*/ 	.byte	0x00, 0xf0, 0x11, 0x00


	//----- nvinfo : EIATTR_KPARAM_INFO
	.align		4
.L_25:
        /*0038*/ 	.byte	0x04, 0x17
        /*003a*/ 	.short	(.L_27 - .L_26)
.L_26:
        /*003c*/ 	.word	0x00000000
        /*0040*/ 	.short	0x0002
        /*0042*/ 	.short	0x0010
        /*0044*/ 	.byte	0x00, 0xf5, 0x21, 0x00


	//----- nvinfo : EIATTR_KPARAM_INFO
	.align		4
.L_27:
        /*0048*/ 	.byte	0x04, 0x17
        /*004a*/ 	.short	(.L_29 - .L_28)
.L_28:
        /*004c*/ 	.word	0x00000000
        /*0050*/ 	.short	0x0001
        /*0052*/ 	.short	0x0008
        /*0054*/ 	.byte	0x00, 0xf5, 0x21, 0x00


	//----- nvinfo : EIATTR_KPARAM_INFO
	.align		4
.L_29:
        /*0058*/ 	.byte	0x04, 0x17
        /*005a*/ 	.short	(.L_31 - .L_30)
.L_30:
        /*005c*/ 	.word	0x00000000
        /*0060*/ 	.short	0x0000
        /*0062*/ 	.short	0x0000
        /*0064*/ 	.byte	0x00, 0xf5, 0x21, 0x00


	//----- nvinfo : EIATTR_SPARSE_MMA_MASK
	.align		4
.L_31:
        /*0068*/ 	.byte	0x03, 0x50
        /*006a*/ 	.short	0x0000


	//----- nvinfo : EIATTR_MAXREG_COUNT
	.align		4
        /*006c*/ 	.byte	0x03, 0x1b
        /*006e*/ 	.short	0x00ff


	//----- nvinfo : EIATTR_MERCURY_ISA_VERSION
	.align		4
        /*0070*/ 	.byte	0x03, 0x5f
        /*0072*/ 	.short	0x0101


	//----- nvinfo : EIATTR_VRC_CTA_INIT_COUNT
	.align		4
        /*0074*/ 	.byte	0x02, 0x4a
	.zero		1
	.zero		1


	//----- nvinfo : EIATTR_EXIT_INSTR_OFFSETS
	.align		4
        /*0078*/ 	.byte	0x04, 0x1c
        /*007a*/ 	.short	(.L_33 - .L_32)


	//   ....[0]....
.L_32:
        /*007c*/ 	.word	0x000000d0


	//   ....[1]....
        /*0080*/ 	.word	0x00000850


	//----- nvinfo : EIATTR_CBANK_PARAM_SIZE
	.align		4
.L_33:
        /*0084*/ 	.byte	0x03, 0x19
        /*0086*/ 	.short	0x0024


	//----- nvinfo : EIATTR_PARAM_CBANK
	.align		4
        /*0088*/ 	.byte	0x04, 0x0a
        /*008a*/ 	.short	(.L_35 - .L_34)
	.align		4
.L_34:
        /*008c*/ 	.word	index@(.nv.constant0._Z23multiplyMatricesElementPiS_S_iii)
        /*0090*/ 	.short	0x0380
        /*0092*/ 	.short	0x0024


	//----- nvinfo : EIATTR_SW_WAR
	.align		4
.L_35:
        /*0094*/ 	.byte	0x04, 0x36
        /*0096*/ 	.short	(.L_37 - .L_36)
.L_36:
        /*0098*/ 	.word	0x00000008
.L_37:


//--------------------- .nv.info._Z22multiplyMatricesColumnPiS_S_iii --------------------------
	.section	.nv.info._Z22multiplyMatricesColumnPiS_S_iii,"",@"SHT_CUDA_INFO"
	.sectionflags	@""
	.align	4


	//----- nvinfo : EIATTR_CUDA_API_VERSION
	.align		4
        /*0000*/ 	.byte	0x04, 0x37
        /*0002*/ 	.short	(.L_39 - .L_38)
.L_38:
        /*0004*/ 	.word	0x00000082


	//----- nvinfo : EIATTR_KPARAM_INFO
	.align		4
.L_39:
        /*0008*/ 	.byte	0x04, 0x17
        /*000a*/ 	.short	(.L_41 - .L_40)
.L_40:
        /*000c*/ 	.word	0x00000000
        /*0010*/ 	.short	0x0005
        /*0012*/ 	.short	0x0020
        /*0014*/ 	.byte	0x00, 0xf0, 0x11, 0x00


	//----- nvinfo : EIATTR_KPARAM_INFO
	.align		4
.L_41:
        /*0018*/ 	.byte	0x04, 0x17
        /*001a*/ 	.short	(.L_43 - .L_42)
.L_42:
        /*001c*/ 	.word	0x00000000
        /*0020*/ 	.short	0x0004
        /*0022*/ 	.short	0x001c
        /*0024*/ 	.byte	0x00, 0xf0, 0x11, 0x00


	//----- nvinfo : EIATTR_KPARAM_INFO
	.align		4
.L_43:
        /*0028*/ 	.byte	0x04, 0x17
        /*002a*/ 	.short	(.L_45 - .L_44)
.L_44:
        /*002c*/ 	.word	0x00000000
        /*0030*/ 	.short	0x0003
        /*0032*/ 	.short	0x0018
        /*0034*/ 	.byte	0x00, 0xf0, 0x11, 0x00


	//----- nvinfo : EIATTR_KPARAM_INFO
	.align		4
.L_45:
        /*0038*/ 	.byte	0x04, 0x17
        /*003a*/ 	.short	(.L_47 - .L_46)
.L_46:
        /*003c*/ 	.word	0x00000000
        /*0040*/ 	.short	0x0002
        /*0042*/ 	.short	0x0010
        /*0044*/ 	.byte	0x00, 0xf5, 0x21, 0x00


	//----- nvinfo : EIATTR_KPARAM_INFO
	.align		4
.L_47:
        /*0048*/ 	.byte	0x04, 0x17
        /*004a*/ 	.short	(.L_49 - .L_48)
.L_48:
        /*004c*/ 	.word	0x00000000
        /*0050*/ 	.short	0x0001
        /*0052*/ 	.short	0x0008
        /*0054*/ 	.byte	0x00, 0xf5, 0x21, 0x00


	//----- nvinfo : EIATTR_KPARAM_INFO
	.align		4
.L_49:
        /*0058*/ 	.byte	0x04, 0x17
        /*005a*/ 	.short	(.L_51 - .L_50)
.L_50:
        /*005c*/ 	.word	0x00000000
        /*0060*/ 	.short	0x0000
        /*0062*/ 	.short	0x0000
        /*0064*/ 	.byte	0x00, 0xf5, 0x21, 0x00


	//----- nvinfo : EIATTR_SPARSE_MMA_MASK
	.align		4
.L_51:
        /*0068*/ 	.byte	0x03, 0x50
        /*006a*/ 	.short	0x0000


	//----- nvinfo : EIATTR_MAXREG_COUNT
	.align		4
        /*006c*/ 	.byte	0x03, 0x1b
        /*006e*/ 	.short	0x00ff


	//----- nvinfo : EIATTR_MERCURY_ISA_VERSION
	.align		4
        /*0070*/ 	.byte	0x03, 0x5f
        /*0072*/ 	.short	0x0101


	//----- nvinfo : EIATTR_VRC_CTA_INIT_COUNT
	.align		4
        /*0074*/ 	.byte	0x02, 0x4a
	.zero		1
	.zero		1


	//----- nvinfo : EIATTR_EXIT_INSTR_OFFSETS
	.align		4
        /*0078*/ 	.byte	0x04, 0x1c
        /*007a*/ 	.short	(.L_53 - .L_52)


	//   ....[0]....
.L_52:
        /*007c*/ 	.word	0x00000090


	//   ....[1]....
        /*0080*/ 	.word	0x00000960


	//   ....[2]....
        /*0084*/ 	.word	0x00000b40


	//   ....[3]....
        /*0088*/ 	.word	0x00000c40


	//   ....[4]....
        /*008c*/ 	.word	0x00000d00


	//   ....[5]....
        /*0090*/ 	.word	0x00000d50


	//----- nvinfo : EIATTR_CBANK_PARAM_SIZE
	.align		4
.L_53:
        /*0094*/ 	.byte	0x03, 0x19
        /*0096*/ 	.short	0x0024


	//----- nvinfo : EIATTR_PARAM_CBANK
	.align		4
        /*0098*/ 	.byte	0x04, 0x0a
        /*009a*/ 	.short	(.L_55 - .L_54)
	.align		4
.L_54:
        /*009c*/ 	.word	index@(.nv.constant0._Z22multiplyMatricesColumnPiS_S_iii)
        /*00a0*/ 	.short	0x0380
        /*00a2*/ 	.short	0x0024


	//----- nvinfo : EIATTR_SW_WAR
	.align		4
.L_55:
        /*00a4*/ 	.byte	0x04, 0x36
        /*00a6*/ 	.short	(.L_57 - .L_56)
.L_56:
        /*00a8*/ 	.word	0x00000008
.L_57:


//--------------------- .nv.info._Z19multiplyMatricesRowPiS_S_iii --------------------------
	.section	.nv.info._Z19multiplyMatricesRowPiS_S_iii,"",@"SHT_CUDA_INFO"
	.sectionflags	@""
	.align	4


	//----- nvinfo : EIATTR_CUDA_API_VERSION
	.align		4
        /*0000*/ 	.byte	0x04, 0x37
        /*0002*/ 	.short	(.L_59 - .L_58)
.L_58:
        /*0004*/ 	.word	0x00000082


	//----- nvinfo : EIATTR_KPARAM_INFO
	.align		4
.L_59:
        /*0008*/ 	.byte	0x04, 0x17
        /*000a*/ 	.short	(.L_61 - .L_60)
.L_60:
        /*000c*/ 	.word	0x00000000
        /*0010*/ 	.short	0x0005
        /*0012*/ 	.short	0x0020
        /*0014*/ 	.byte	0x00, 0xf0, 0x11, 0x00


	//----- nvinfo : EIATTR_KPARAM_INFO
	.align		4
.L_61:
        /*0018*/ 	.byte	0x04, 0x17
        /*001a*/ 	.short	(.L_63 - .L_62)
.L_62:
        /*001c*/ 	.word	0x00000000
        /*0020*/ 	.short	0x0004
        /*0022*/ 	.short	0x001c
        /*0024*/ 	.byte	0x00, 0xf0, 0x11, 0x00


	//----- nvinfo : EIATTR_KPARAM_INFO
	.align		4
.L_63:
        /*0028*/ 	.byte	0x04, 0x17
        /*002a*/ 	.short	(.L_65 - .L_64)
.L_64:
        /*002c*/ 	.word	0x00000000
        /*0030*/ 	.short	0x0003
        /*0032*/ 	.short	0x0018
        /*0034*/ 	.byte	0x00, 0xf0, 0x11, 0x00


	//----- nvinfo : EIATTR_KPARAM_INFO
	.align		4
.L_65:
        /*0038*/ 	.byte	0x04, 0x17
        /*003a*/ 	.short	(.L_67 - .L_66)
.L_66:
        /*003c*/ 	.word	0x00000000
        /*0040*/ 	.short	0x0002
        /*0042*/ 	.short	0x0010
        /*0044*/ 	.byte	0x00, 0xf5, 0x21, 0x00


	//----- nvinfo : EIATTR_KPARAM_INFO
	.align		4
.L_67:
        /*0048*/ 	.byte	0x04, 0x17
        /*004a*/ 	.short	(.L_69 - .L_68)
.L_68:
        /*004c*/ 	.word	0x00000000
        /*0050*/ 	.short	0x0001
        /*0052*/ 	.short	0x0008
        /*0054*/ 	.byte	0x00, 0xf5, 0x21, 0x00


	//----- nvinfo : EIATTR_KPARAM_INFO
	.align		4
.L_69:
        /*0058*/ 	.byte	0x04, 0x17
        /*005a*/ 	.short	(.L_71 - .L_70)
.L_70:
        /*005c*/ 	.word	0x00000000
        /*0060*/ 	.short	0x0000
        /*0062*/ 	.short	0x0000
        /*0064*/ 	.byte	0x00, 0xf5, 0x21, 0x00


	//----- nvinfo : EIATTR_SPARSE_MMA_MASK
	.align		4
.L_71:
        /*0068*/ 	.byte	0x03, 0x50
        /*006a*/ 	.short	0x0000


	//----- nvinfo : EIATTR_MAXREG_COUNT
	.align		4
        /*006c*/ 	.byte	0x03, 0x1b
        /*006e*/ 	.short	0x00ff


	//----- nvinfo : EIATTR_MERCURY_ISA_VERSION
	.align		4
        /*0070*/ 	.byte	0x03, 0x5f
        /*0072*/ 	.short	0x0101


	//----- nvinfo : EIATTR_VRC_CTA_INIT_COUNT
	.align		4
        /*0074*/ 	.byte	0x02, 0x4a
	.zero		1
	.zero		1


	//----- nvinfo : EIATTR_EXIT_INSTR_OFFSETS
	.align		4
        /*0078*/ 	.byte	0x04, 0x1c
        /*007a*/ 	.short	(.L_73 - .L_72)


	//   ....[0]....
.L_72:
        /*007c*/ 	.word	0x000000a0


	//   ....[1]....
        /*0080*/ 	.word	0x00000ac0


	//   ....[2]....
        /*0084*/ 	.word	0x00000c40


	//   ....[3]....
        /*0088*/ 	.word	0x00000d20


	//   ....[4]....
        /*008c*/ 	.word	0x00000e10


	//   ....[5]....
        /*0090*/ 	.word	0x00000e70


	//----- nvinfo : EIATTR_CBANK_PARAM_SIZE
	.align		4
.L_73:
        /*0094*/ 	.byte	0x03, 0x19
        /*0096*/ 	.short	0x0024


	//----- nvinfo : EIATTR_PARAM_CBANK
	.align		4
        /*0098*/ 	.byte	0x04, 0x0a
        /*009a*/ 	.short	(.L_75 - .L_74)
	.align		4
.L_74:
        /*009c*/ 	.word	index@(.nv.constant0._Z19multiplyMatricesRowPiS_S_iii)
        /*00a0*/ 	.short	0x0380
        /*00a2*/ 	.short	0x0024


	//----- nvinfo : EIATTR_SW_WAR
	.align		4
.L_75:
        /*00a4*/ 	.byte	0x04, 0x36
        /*00a6*/ 	.short	(.L_77 - .L_76)
.L_76:
        /*00a8*/ 	.word	0x00000008
.L_77:


//--------------------- .nv.callgraph             --------------------------
	.section	.nv.callgraph,"",@"SHT_CUDA_CALLGRAPH"
	.align	4
	.sectionentsize	8
	.align		4
        /*0000*/ 	.word	0x00000000
	.align		4
        /*0004*/ 	.word	0xffffffff
	.align		4
        /*0008*/ 	.word	0x00000000
	.align		4
        /*000c*/ 	.word	0xfffffffe
	.align		4
        /*0010*/ 	.word	0x00000000
	.align		4
        /*0014*/ 	.word	0xfffffffd
	.align		4
        /*0018*/ 	.word	0x00000000
	.align		4
        /*001c*/ 	.word	0xfffffffc


//--------------------- .text._Z23multiplyMatricesElementPiS_S_iii --------------------------
	.section	.text._Z23multiplyMatricesElementPiS_S_iii,"ax",@progbits
	.align	128
        .global         _Z23multiplyMatricesElementPiS_S_iii
        .type           _Z23multiplyMatricesElementPiS_S_iii,@function
        .size           _Z23multiplyMatricesElementPiS_S_iii,(.L_x_26 - _Z23multiplyMatricesElementPiS_S_iii)
        .other          _Z23multiplyMatricesElementPiS_S_iii,@"STO_CUDA_ENTRY STV_DEFAULT"
_Z23multiplyMatricesElementPiS_S_iii:
.text._Z23multiplyMatricesElementPiS_S_iii:
[----:B------:R-:W-:Y:S01]  /*0000*/  LDC R1, c[0x0][0x37c] ;  /* 0x0000df00ff017b82 */ /* 0x000fe20000000800 */
[----:B------:R-:W0:Y:S07]  /*0010*/  S2R R5, SR_TID.Y ;  /* 0x0000000000057919 */ /* 0x000e2e0000002200 */
[----:B------:R-:W1:Y:S01]  /*0020*/  LDC R14, c[0x0][0x360] ;  /* 0x0000d800ff0e7b82 */ /* 0x000e620000000800 */
[----:B------:R-:W2:Y:S01]  /*0030*/  LDCU UR6, c[0x0][0x398] ;  /* 0x00007300ff0677ac */ /* 0x000ea20008000800 */
[----:B------:R-:W1:Y:S06]  /*0040*/  S2R R3, SR_TID.X ;  /* 0x0000000000037919 */ /* 0x000e6c0000002100 */
[----:B------:R-:W0:Y:S08]  /*0050*/  S2UR UR5, SR_CTAID.Y ;  /* 0x00000000000579c3 */ /* 0x000e300000002600 */
[----:B------:R-:W0:Y:S08]  /*0060*/  LDC R0, c[0x0][0x364] ;  /* 0x0000d900ff007b82 */ /* 0x000e300000000800 */
[----:B------:R-:W1:Y:S08]  /*0070*/  S2UR UR4, SR_CTAID.X ;  /* 0x00000000000479c3 */ /* 0x000e700000002500 */
[----:B------:R-:W3:Y:S01]  /*0080*/  LDC R15, c[0x0][0x3a0] ;  /* 0x0000e800ff0f7b82 */ /* 0x000ee20000000800 */
[----:B0-----:R-:W-:-:S02]  /*0090*/  IMAD R0, R0, UR5, R5 ;  /* 0x0000000500007c24 */ /* 0x001fc4000f8e0205 */
[----:B-1----:R-:W-:-:S03]  /*00a0*/  IMAD R14, R14, UR4, R3 ;  /* 0x000000040e0e7c24 */ /* 0x002fc6000f8e0203 */
[----:B---3--:R-:W-:-:S04]  /*00b0*/  ISETP.GE.AND P0, PT, R0, R15, PT ;  /* 0x0000000f0000720c */ /* 0x008fc80003f06270 */
[----:B--2---:R-:W-:-:S13]  /*00c0*/  ISETP.GE.OR P0, PT, R14, UR6, P0 ;  /* 0x000000060e007c0c */ /* 0x004fda0008706670 */
[----:B------:R-:W-:Y:S05]  /*00d0*/  @P0 EXIT ;  /* 0x000000000000094d */ /* 0x000fea0003800000 */
[----:B------:R-:W0:Y:S01]  /*00e0*/  LDC R17, c[0x0][0x39c] ;  /* 0x0000e700ff117b82 */ /* 0x000e220000000800 */
[----:B------:R-:W1:Y:S01]  /*00f0*/  LDCU.64 UR6, c[0x0][0x358] ;  /* 0x00006b00ff0677ac */ /* 0x000e620008000a00 */
[----:B------:R-:W-:Y:S01]  /*0100*/  HFMA2 R25, -RZ, RZ, 0, 0 ;  /* 0x00000000ff197431 */ /* 0x000fe200000001ff */
[----:B0-----:R-:W-:-:S13]  /*0110*/  ISETP.GE.AND P0, PT, R17, 0x1, PT ;  /* 0x000000011100780c */ /* 0x001fda0003f06270 */
[----:B-1----:R-:W-:Y:S05]  /*0120*/  @!P0 BRA `(.L_x_0) ;  /* 0x0000000400b88947 */ /* 0x002fea0003800000 */
[C---:B------:R-:W-:Y:S01]  /*0130*/  ISETP.GE.U32.AND P1, PT, R17.reuse, 0x8, PT ;  /* 0x000000081100780c */ /* 0x040fe20003f26070 */
[----:B------:R-:W-:Y:S01]  /*0140*/  IMAD R18, R14, R17, RZ ;  /* 0x000000110e127224 */ /* 0x000fe200078e02ff */
[----:B------:R-:W-:Y:S02]  /*0150*/  LOP3.LUT R26, R17, 0x7, RZ, 0xc0, !PT ;  /* 0x00000007111a7812 */ /* 0x000fe400078ec0ff */
[----:B------:R-:W-:Y:S02]  /*0160*/  MOV R19, RZ ;  /* 0x000000ff00137202 */ /* 0x000fe40000000f00 */
[----:B------:R-:W-:Y:S02]  /*0170*/  ISETP.NE.AND P0, PT, R26, RZ, PT ;  /* 0x000000ff1a00720c */ /* 0x000fe40003f05270 */
[----:B------:R-:W-:-:S05]  /*0180*/  MOV R25, RZ ;  /* 0x000000ff00197202 */ /* 0x000fca0000000f00 */
[----:B------:R-:W-:Y:S06]  /*0190*/  @!P1 BRA `(.L_x_1) ;  /* 0x0000000000c49947 */ /* 0x000fec0003800000 */
[----:B------:R-:W0:Y:S01]  /*01a0*/  LDCU.64 UR4, c[0x0][0x380] ;  /* 0x00007000ff0477ac */ /* 0x000e220008000a00 */
[----:B------:R-:W-:Y:S02]  /*01b0*/  LOP3.LUT R19, R17, 0x7ffffff8, RZ, 0xc0, !PT ;  /* 0x7ffffff811137812 */ /* 0x000fe400078ec0ff */
[----:B------:R-:W-:Y:S02]  /*01c0*/  MOV R25, RZ ;  /* 0x000000ff00197202 */ /* 0x000fe40000000f00 */
[----:B------:R-:W-:Y:S02]  /*01d0*/  MOV R16, R18 ;  /* 0x0000001200107202 */ /* 0x000fe40000000f00 */
[----:B------:R-:W-:Y:S02]  /*01e0*/  MOV R22, R0 ;  /* 0x0000000000167202 */ /* 0x000fe40000000f00 */
[----:B------:R-:W-:Y:S01]  /*01f0*/  IADD3 R20, PT, PT, -R19, RZ, RZ ;  /* 0x000000ff13147210 */ /* 0x000fe20007ffe1ff */
[----:B0-----:R-:W-:-:S04]  /*0200*/  UIADD3 UR4, UP0, UPT, UR4, 0x10, URZ ;  /* 0x0000001004047890 */ /* 0x001fc8000ff1e0ff */
[----:B------:R-:W-:-:S12]  /*0210*/  UIADD3.X UR5, UPT, UPT, URZ, UR5, URZ, UP0, !UPT ;  /* 0x00000005ff057290 */ /* 0x000fd800087fe4ff */
.L_x_2:
[----:B------:R-:W0:Y:S01]  /*0220*/  LDC.64 R12, c[0x0][0x388] ;  /* 0x0000e200ff0c7b82 */ /* 0x000e220000000a00 */
[----:B------:R-:W-:Y:S02]  /*0230*/  MOV R2, UR4 ;  /* 0x0000000400027c02 */ /* 0x000fe40008000f00 */
[----:B------:R-:W-:-:S03]  /*0240*/  MOV R3, UR5 ;  /* 0x0000000500037c02 */ /* 0x000fc60008000f00 */
[----:B------:R-:W-:-:S05]  /*0250*/  IMAD.WIDE R2, R16, 0x4, R2 ;  /* 0x0000000410027825 */ /* 0x000fca00078e0202 */
[----:B------:R-:W2:Y:S04]  /*0260*/  LDG.E R21, desc[UR6][R2.64+-0x10] ;  /* 0xfffff00602157981 */ /* 0x000ea8000c1e1900 */
[----:B------:R-:W3:Y:S04]  /*0270*/  LDG.E R23, desc[UR6][R2.64+-0xc] ;  /* 0xfffff40602177981 */ /* 0x000ee8000c1e1900 */
[----:B------:R-:W4:Y:S01]  /*0280*/  LDG.E R28, desc[UR6][R2.64+-0x8] ;  /* 0xfffff806021c7981 */ /* 0x000f22000c1e1900 */
[----:B0-----:R-:W-:-:S05]  /*0290*/  IMAD.WIDE R12, R22, 0x4, R12 ;  /* 0x00000004160c7825 */ /* 0x001fca00078e020c */
[----:B------:R0:W2:Y:S01]  /*02a0*/  LDG.E R24, desc[UR6][R12.64] ;  /* 0x000000060c187981 */ /* 0x0000a2000c1e1900 */
[----:B------:R-:W-:-:S04]  /*02b0*/  IMAD.WIDE R10, R15, 0x4, R12 ;  /* 0x000000040f0a7825 */ /* 0x000fc800078e020c */
[C---:B------:R-:W-:Y:S02]  /*02c0*/  IMAD.WIDE R4, R15.reuse, 0x4, R10 ;  /* 0x000000040f047825 */ /* 0x040fe400078e020a */
[----:B------:R-:W3:Y:S02]  /*02d0*/  LDG.E R10, desc[UR6][R10.64] ;  /* 0x000000060a0a7981 */ /* 0x000ee4000c1e1900 */
[C---:B------:R-:W-:Y:S02]  /*02e0*/  IMAD.WIDE R6, R15.reuse, 0x4, R4 ;  /* 0x000000040f067825 */ /* 0x040fe400078e0204 */
[----:B------:R1:W4:Y:S02]  /*02f0*/  LDG.E R27, desc[UR6][R4.64] ;  /* 0x00000006041b7981 */ /* 0x000324000c1e1900 */
[C---:B------:R-:W-:Y:S02]  /*0300*/  IMAD.WIDE R8, R15.reuse, 0x4, R6 ;  /* 0x000000040f087825 */ /* 0x040fe400078e0206 */
[----:B------:R-:W5:Y:S02]  /*0310*/  LDG.E R6, desc[UR6][R6.64] ;  /* 0x0000000606067981 */ /* 0x000f64000c1e1900 */
[----:B0-----:R-:W-:-:S02]  /*0320*/  IMAD.WIDE R12, R15, 0x4, R8 ;  /* 0x000000040f0c7825 */ /* 0x001fc400078e0208 */
[----:B------:R-:W5:Y:S04]  /*0330*/  LDG.E R29, desc[UR6][R8.64] ;  /* 0x00000006081d7981 */ /* 0x000f68000c1e1900 */
[----:B------:R-:W5:Y:S04]  /*0340*/  LDG.E R11, desc[UR6][R12.64] ;  /* 0x000000060c0b7981 */ /* 0x000f68000c1e1900 */
[----:B------:R-:W5:Y:S04]  /*0350*/  LDG.E R7, desc[UR6][R2.64+-0x4] ;  /* 0xfffffc0602077981 */ /* 0x000f68000c1e1900 */
[----:B------:R-:W5:Y:S04]  /*0360*/  LDG.E R8, desc[UR6][R2.64] ;  /* 0x0000000602087981 */ /* 0x000f68000c1e1900 */
[----:B------:R-:W5:Y:S01]  /*0370*/  LDG.E R9, desc[UR6][R2.64+0x8] ;  /* 0x0000080602097981 */ /* 0x000f62000c1e1900 */
[----:B--2---:R-:W-:-:S02]  /*0380*/  IMAD R21, R21, R24, R25 ;  /* 0x0000001815157224 */ /* 0x004fc400078e0219 */
[C---:B------:R-:W-:Y:S02]  /*0390*/  IMAD.WIDE R24, R15.reuse, 0x4, R12 ;  /* 0x000000040f187825 */ /* 0x040fe400078e020c */
[----:B------:R-:W2:Y:S02]  /*03a0*/  LDG.E R12, desc[UR6][R2.64+0x4] ;  /* 0x00000406020c7981 */ /* 0x000ea4000c1e1900 */
[----:B-1----:R-:W-:Y:S02]  /*03b0*/  IMAD.WIDE R4, R15, 0x4, R24 ;  /* 0x000000040f047825 */ /* 0x002fe400078e0218 */
[----:B------:R0:W2:Y:S04]  /*03c0*/  LDG.E R13, desc[UR6][R2.64+0xc] ;  /* 0x00000c06020d7981 */ /* 0x0000a8000c1e1900 */
[----:B------:R-:W2:Y:S04]  /*03d0*/  LDG.E R4, desc[UR6][R4.64] ;  /* 0x0000000604047981 */ /* 0x000ea8000c1e1900 */
[----:B------:R-:W0:Y:S01]  /*03e0*/  LDG.E R2, desc[UR6][R24.64] ;  /* 0x0000000618027981 */ /* 0x000e22000c1e1900 */
[----:B---3--:R-:W-:Y:S01]  /*03f0*/  IMAD R10, R23, R10, R21 ;  /* 0x0000000a170a7224 */ /* 0x008fe200078e0215 */
[----:B------:R-:W-:-:S03]  /*0400*/  IADD3 R20, PT, PT, R20, 0x8, RZ ;  /* 0x0000000814147810 */ /* 0x000fc60007ffe0ff */
[----:B----4-:R-:W-:Y:S01]  /*0410*/  IMAD R10, R28, R27, R10 ;  /* 0x0000001b1c0a7224 */ /* 0x010fe200078e020a */
[----:B------:R-:W-:-:S03]  /*0420*/  ISETP.NE.AND P1, PT, R20, RZ, PT ;  /* 0x000000ff1400720c */ /* 0x000fc60003f25270 */
[----:B-----5:R-:W-:-:S04]  /*0430*/  IMAD R6, R7, R6, R10 ;  /* 0x0000000607067224 */ /* 0x020fc800078e020a */
[----:B------:R-:W-:Y:S01]  /*0440*/  IMAD R6, R8, R29, R6 ;  /* 0x0000001d08067224 */ /* 0x000fe200078e0206 */
[----:B------:R-:W-:Y:S02]  /*0450*/  LEA R22, R15, R22, 0x3 ;  /* 0x000000160f167211 */ /* 0x000fe400078e18ff */
[----:B------:R-:W-:Y:S01]  /*0460*/  IADD3 R16, PT, PT, R16, 0x8, RZ ;  /* 0x0000000810107810 */ /* 0x000fe20007ffe0ff */
[----:B--2---:R-:W-:-:S04]  /*0470*/  IMAD R6, R12, R11, R6 ;  /* 0x0000000b0c067224 */ /* 0x004fc800078e0206 */
[----:B0-----:R-:W-:-:S04]  /*0480*/  IMAD R2, R9, R2, R6 ;  /* 0x0000000209027224 */ /* 0x001fc800078e0206 */
[----:B------:R-:W-:Y:S01]  /*0490*/  IMAD R25, R13, R4, R2 ;  /* 0x000000040d197224 */ /* 0x000fe200078e0202 */
[----:B------:R-:W-:Y:S06]  /*04a0*/  @P1 BRA `(.L_x_2) ;  /* 0xfffffffc005c1947 */ /* 0x000fec000383ffff */
.L_x_1:
[----:B------:R-:W-:Y:S05]  /*04b0*/  @!P0 BRA `(.L_x_0) ;  /* 0x0000000000d48947 */ /* 0x000fea0003800000 */
[----:B------:R-:W-:Y:S02]  /*04c0*/  ISETP.GE.U32.AND P0, PT, R26, 0x4, PT ;  /* 0x000000041a00780c */ /* 0x000fe40003f06070 */
[----:B------:R-:W-:-:S04]  /*04d0*/  LOP3.LUT R13, R17, 0x3, RZ, 0xc0, !PT ;  /* 0x00000003110d7812 */ /* 0x000fc800078ec0ff */
[----:B------:R-:W-:-:S07]  /*04e0*/  ISETP.NE.AND P1, PT, R13, RZ, PT ;  /* 0x000000ff0d00720c */ /* 0x000fce0003f25270 */
[----:B------:R-:W-:Y:S06]  /*04f0*/  @!P0 BRA `(.L_x_3) ;  /* 0x0000000000588947 */ /* 0x000fec0003800000 */
[----:B------:R-:W0:Y:S01]  /*0500*/  LDC.64 R8, c[0x0][0x388] ;  /* 0x0000e200ff087b82 */ /* 0x000e220000000a00 */
[----:B------:R-:W-:Y:S01]  /*0510*/  IMAD R7, R19, R15, R0 ;  /* 0x0000000f13077224 */ /* 0x000fe200078e0200 */
[----:B------:R-:W-:-:S06]  /*0520*/  IADD3 R5, PT, PT, R18, R19, RZ ;  /* 0x0000001312057210 */ /* 0x000fcc0007ffe0ff */
[----:B------:R-:W1:Y:S01]  /*0530*/  LDC.64 R2, c[0x0][0x380] ;  /* 0x0000e000ff027b82 */ /* 0x000e620000000a00 */
[----:B0-----:R-:W-:-:S04]  /*0540*/  IMAD.WIDE R8, R7, 0x4, R8 ;  /* 0x0000000407087825 */ /* 0x001fc800078e0208 */
[----:B------:R-:W-:Y:S02]  /*0550*/  IMAD.WIDE R10, R15, 0x4, R8 ;  /* 0x000000040f0a7825 */ /* 0x000fe400078e0208 */
[----:B------:R-:W2:Y:S02]  /*0560*/  LDG.E R8, desc[UR6][R8.64] ;  /* 0x0000000608087981 */ /* 0x000ea4000c1e1900 */
[----:B-1----:R-:W-:-:S04]  /*0570*/  IMAD.WIDE R2, R5, 0x4, R2 ;  /* 0x0000000405027825 */ /* 0x002fc800078e0202 */
[C---:B------:R-:W-:Y:S01]  /*0580*/  IMAD.WIDE R4, R15.reuse, 0x4, R10 ;  /* 0x000000040f047825 */ /* 0x040fe200078e020a */
[----:B------:R-:W2:Y:S04]  /*0590*/  LDG.E R12, desc[UR6][R2.64] ;  /* 0x00000006020c7981 */ /* 0x000ea8000c1e1900 */
[----:B------:R-:W3:Y:S01]  /*05a0*/  LDG.E R10, desc[UR6][R10.64] ;  /* 0x000000060a0a7981 */ /* 0x000ee2000c1e1900 */
[----:B------:R-:W-:-:S03]  /*05b0*/  IMAD.WIDE R6, R15, 0x4, R4 ;  /* 0x000000040f067825 */ /* 0x000fc600078e0204 */
[----:B------:R-:W3:Y:S04]  /*05c0*/  LDG.E R21, desc[UR6][R2.64+0x4] ;  /* 0x0000040602157981 */ /* 0x000ee8000c1e1900 */
[----:B------:R-:W4:Y:S04]  /*05d0*/  LDG.E R16, desc[UR6][R4.64] ;  /* 0x0000000604107981 */ /* 0x000f28000c1e1900 */
[----:B------:R-:W4:Y:S04]  /*05e0*/  LDG.E R23, desc[UR6][R2.64+0x8] ;  /* 0x0000080602177981 */ /* 0x000f28000c1e1900 */
[----:B------:R-:W5:Y:S04]  /*05f0*/  LDG.E R27, desc[UR6][R2.64+0xc] ;  /* 0x00000c06021b7981 */ /* 0x000f68000c1e1900 */
[----:B------:R-:W5:Y:S01]  /*0600*/  LDG.E R6, desc[UR6][R6.64] ;  /* 0x0000000606067981 */ /* 0x000f62000c1e1900 */
[----:B------:R-:W-:Y:S01]  /*0610*/  IADD3 R19, PT, PT, R19, 0x4, RZ ;  /* 0x0000000413137810 */ /* 0x000fe20007ffe0ff */
[----:B--2---:R-:W-:-:S04]  /*0620*/  IMAD R12, R12, R8, R25 ;  /* 0x000000080c0c7224 */ /* 0x004fc800078e0219 */
[----:B---3--:R-:W-:-:S04]  /*0630*/  IMAD R12, R21, R10, R12 ;  /* 0x0000000a150c7224 */ /* 0x008fc800078e020c */
[----:B----4-:R-:W-:-:S04]  /*0640*/  IMAD R12, R23, R16, R12 ;  /* 0x00000010170c7224 */ /* 0x010fc800078e020c */
[----:B-----5:R-:W-:-:S07]  /*0650*/  IMAD R25, R27, R6, R12 ;  /* 0x000000061b197224 */ /* 0x020fce00078e020c */
.L_x_3:
[----:B------:R-:W-:Y:S05]  /*0660*/  @!P1 BRA `(.L_x_0) ;  /* 0x0000000000689947 */ /* 0x000fea0003800000 */
[----:B------:R-:W0:Y:S01]  /*0670*/  LDC.64 R8, c[0x0][0x388] ;  /* 0x0000e200ff087b82 */ /* 0x000e220000000a00 */
[----:B------:R-:W-:Y:S02]  /*0680*/  ISETP.NE.AND P0, PT, R13, 0x1, PT ;  /* 0x000000010d00780c */ /* 0x000fe40003f05270 */
[----:B------:R-:W-:-:S04]  /*0690*/  LOP3.LUT R17, R17, 0x1, RZ, 0xc0, !PT ;  /* 0x0000000111117812 */ /* 0x000fc800078ec0ff */
[----:B------:R-:W-:Y:S01]  /*06a0*/  ISETP.NE.U32.AND P1, PT, R17, 0x1, PT ;  /* 0x000000011100780c */ /* 0x000fe20003f25070 */
[----:B------:R-:W1:Y:S06]  /*06b0*/  LDC.64 R6, c[0x0][0x380] ;  /* 0x0000e000ff067b82 */ /* 0x000e6c0000000a00 */
[C---:B------:R-:W-:Y:S01]  /*06c0*/  @P0 IMAD R13, R19.reuse, R15, R0 ;  /* 0x0000000f130d0224 */ /* 0x040fe200078e0200 */
[----:B------:R-:W-:Y:S01]  /*06d0*/  @P0 IADD3 R11, PT, PT, R18, R19, RZ ;  /* 0x00000013120b0210 */ /* 0x000fe20007ffe0ff */
[----:B------:R-:W2:Y:S01]  /*06e0*/  LDC.64 R4, c[0x0][0x380] ;  /* 0x0000e000ff047b82 */ /* 0x000ea20000000a00 */
[----:B------:R-:W-:-:S07]  /*06f0*/  @P0 IADD3 R19, PT, PT, R19, 0x2, RZ ;  /* 0x0000000213130810 */ /* 0x000fce0007ffe0ff */
[----:B------:R-:W3:Y:S01]  /*0700*/  LDC.64 R2, c[0x0][0x388] ;  /* 0x0000e200ff027b82 */ /* 0x000ee20000000a00 */
[----:B0-----:R-:W-:Y:S01]  /*0710*/  @P0 IMAD.WIDE R8, R13, 0x4, R8 ;  /* 0x000000040d080825 */ /* 0x001fe200078e0208 */
[----:B------:R-:W-:-:S03]  /*0720*/  @!P1 IADD3 R13, PT, PT, R18, R19, RZ ;  /* 0x00000013120d9210 */ /* 0x000fc60007ffe0ff */
[----:B------:R-:W-:Y:S01]  /*0730*/  @!P1 IMAD R19, R19, R15, R0 ;  /* 0x0000000f13139224 */ /* 0x000fe200078e0200 */
[----:B------:R-:W4:Y:S01]  /*0740*/  @P0 LDG.E R16, desc[UR6][R8.64] ;  /* 0x0000000608100981 */ /* 0x000f22000c1e1900 */
[----:B-1----:R-:W-:-:S04]  /*0750*/  @P0 IMAD.WIDE R6, R11, 0x4, R6 ;  /* 0x000000040b060825 */ /* 0x002fc800078e0206 */
[----:B------:R-:W-:Y:S01]  /*0760*/  @P0 IMAD.WIDE R10, R15, 0x4, R8 ;  /* 0x000000040f0a0825 */ /* 0x000fe200078e0208 */
[----:B------:R-:W4:Y:S03]  /*0770*/  @P0 LDG.E R12, desc[UR6][R6.64] ;  /* 0x00000006060c0981 */ /* 0x000f26000c1e1900 */
[----:B--2---:R-:W-:Y:S01]  /*0780*/  @!P1 IMAD.WIDE R4, R13, 0x4, R4 ;  /* 0x000000040d049825 */ /* 0x004fe200078e0204 */
[----:B------:R-:W2:Y:S04]  /*0790*/  @P0 LDG.E R17, desc[UR6][R6.64+0x4] ;  /* 0x0000040606110981 */ /* 0x000ea8000c1e1900 */
[----:B------:R-:W2:Y:S01]  /*07a0*/  @P0 LDG.E R10, desc[UR6][R10.64] ;  /* 0x000000060a0a0981 */ /* 0x000ea2000c1e1900 */
[----:B---3--:R-:W-:-:S03]  /*07b0*/  @!P1 IMAD.WIDE R2, R19, 0x4, R2 ;  /* 0x0000000413029825 */ /* 0x008fc600078e0202 */
[----:B------:R-:W3:Y:S04]  /*07c0*/  @!P1 LDG.E R4, desc[UR6][R4.64] ;  /* 0x0000000604049981 */ /* 0x000ee8000c1e1900 */
[----:B------:R-:W3:Y:S01]  /*07d0*/  @!P1 LDG.E R2, desc[UR6][R2.64] ;  /* 0x0000000602029981 */ /* 0x000ee2000c1e1900 */
[----:B----4-:R-:W-:-:S04]  /*07e0*/  @P0 IMAD R12, R12, R16, R25 ;  /* 0x000000100c0c0224 */ /* 0x010fc800078e0219 */
[----:B--2---:R-:W-:-:S04]  /*07f0*/  @P0 IMAD R25, R17, R10, R12 ;  /* 0x0000000a11190224 */ /* 0x004fc800078e020c */
[----:B---3--:R-:W-:-:S07]  /*0800*/  @!P1 IMAD R25, R4, R2, R25 ;  /* 0x0000000204199224 */ /* 0x008fce00078e0219 */
.L_x_0:
[----:B------:R-:W0:Y:S01]  /*0810*/  LDC.64 R2, c[0x0][0x390] ;  /* 0x0000e400ff027b82 */ /* 0x000e220000000a00 */
[----:B------:R-:W-:-:S04]  /*0820*/  IMAD R15, R14, R15, R0 ;  /* 0x0000000f0e0f7224 */ /* 0x000fc800078e0200 */
[----:B0-----:R-:W-:-:S05]  /*0830*/  IMAD.WIDE R2, R15, 0x4, R2 ;  /* 0x000000040f027825 */ /* 0x001fca00078e0202 */
[----:B------:R-:W-:Y:S01]  /*0840*/  STG.E desc[UR6][R2.64], R25 ;  /* 0x0000001902007986 */ /* 0x000fe2000c101906 */
[----:B------:R-:W-:Y:S05]  /*0850*/  EXIT ;  /* 0x000000000000794d */ /* 0x000fea0003800000 */
.L_x_4:
[----:B------:R-:W-:-:S00]  /*0860*/  BRA `(.L_x_4) ;  /* 0xfffffffc00fc7947 */ /* 0x000fc0000383ffff */
[----:B------:R-:W-:-:S00]  /*0870*/  NOP ;  /* 0x0000000000007918 */ /* 0x000fc00000000000 */
        /* <DEDUP_REMOVED lines=8> */
.L_x_26:


//--------------------- .text._Z22multiplyMatricesColumnPiS_S_iii --------------------------
	.section	.text._Z22multiplyMatricesColumnPiS_S_iii,"ax",@progbits
	.align	128
        .global         _Z22multiplyMatricesColumnPiS_S_iii
        .type           _Z22multiplyMatricesColumnPiS_S_iii,@function
        .size           _Z22multiplyMatricesColumnPiS_S_iii,(.L_x_27 - _Z22multiplyMatricesColumnPiS_S_iii)
        .other          _Z22multiplyMatricesColumnPiS_S_iii,@"STO_CUDA_ENTRY STV_DEFAULT"
_Z22multiplyMatricesColumnPiS_S_iii:
.text._Z22multiplyMatricesColumnPiS_S_iii:
[----:B------:R-:W-:Y:S01]  /*0000*/  LDC R1, c[0x0][0x37c] ;  /* 0x0000df00ff017b82 */ /* 0x000fe20000000800 */
[----:B------:R-:W0:Y:S07]  /*0010*/  S2R R5, SR_TID.X ;  /* 0x0000000000057919 */ /* 0x000e2e0000002100 */
[----:B------:R-:W0:Y:S08]  /*0020*/  S2UR UR4, SR_CTAID.X ;  /* 0x00000000000479c3 */ /* 0x000e300000002500 */
[----:B------:R-:W0:Y:S08]  /*0030*/  LDC R0, c[0x0][0x360] ;  /* 0x0000d800ff007b82 */ /* 0x000e300000000800 */
[----:B------:R-:W1:Y:S08]  /*0040*/  LDC R2, c[0x0][0x398] ;  /* 0x0000e600ff027b82 */ /* 0x000e700000000800 */
[----:B------:R-:W2:Y:S01]  /*0050*/  LDC R3, c[0x0][0x3a0] ;  /* 0x0000e800ff037b82 */ /* 0x000ea20000000800 */
[----:B0-----:R-:W-:Y:S01]  /*0060*/  IMAD R0, R0, UR4, R5 ;  /* 0x0000000400007c24 */ /* 0x001fe2000f8e0205 */
[----:B-1----:R-:W-:-:S04]  /*0070*/  ISETP.GE.AND P0, PT, R2, 0x1, PT ;  /* 0x000000010200780c */ /* 0x002fc80003f06270 */
[----:B--2---:R-:W-:-:S13]  /*0080*/  ISETP.GE.OR P0, PT, R0, R3, !P0 ;  /* 0x000000030000720c */ /* 0x004fda0004706670 */
[----:B------:R-:W-:Y:S05]  /*0090*/  @P0 EXIT ;  /* 0x000000000000094d */ /* 0x000fea0003800000 */
[----:B------:R-:W0:Y:S01]  /*00a0*/  LDC R13, c[0x0][0x39c] ;  /* 0x0000e700ff0d7b82 */ /* 0x000e220000000800 */
[----:B------:R-:W1:Y:S01]  /*00b0*/  LDCU.64 UR6, c[0x0][0x358] ;  /* 0x00006b00ff0677ac */ /* 0x000e620008000a00 */
[----:B0-----:R-:W-:-:S13]  /*00c0*/  ISETP.GE.AND P0, PT, R13, 0x1, PT ;  /* 0x000000010d00780c */ /* 0x001fda0003f06270 */
[----:B-1----:R-:W-:Y:S05]  /*00d0*/  @!P0 BRA `(.L_x_5) ;  /* 0x0000000800288947 */ /* 0x002fea0003800000 */
[C---:B------:R-:W-:Y:S01]  /*00e0*/  LOP3.LUT R19, R13.reuse, 0x7, RZ, 0xc0, !PT ;  /* 0x000000070d137812 */ /* 0x040fe200078ec0ff */
[----:B------:R-:W-:Y:S01]  /*00f0*/  HFMA2 R15, -RZ, RZ, 0, 0 ;  /* 0x00000000ff0f7431 */ /* 0x000fe200000001ff */
[----:B------:R-:W-:Y:S02]  /*0100*/  LOP3.LUT R12, R13, 0x7ffffff8, RZ, 0xc0, !PT ;  /* 0x7ffffff80d0c7812 */ /* 0x000fe400078ec0ff */
[----:B------:R-:W-:Y:S02]  /*0110*/  IADD3 R2, PT, PT, R19, -0x1, RZ ;  /* 0xffffffff13027810 */ /* 0x000fe40007ffe0ff */
[----:B------:R-:W-:Y:S02]  /*0120*/  LOP3.LUT R13, R13, 0x3, RZ, 0xc0, !PT ;  /* 0x000000030d0d7812 */ /* 0x000fe400078ec0ff */
[----:B------:R-:W-:Y:S02]  /*0130*/  ISETP.GE.U32.AND P0, PT, R2, 0x3, PT ;  /* 0x000000030200780c */ /* 0x000fe40003f06070 */
[----:B------:R-:W-:-:S11]  /*0140*/  IADD3 R14, PT, PT, -R12, RZ, RZ ;  /* 0x000000ff0c0e7210 */ /* 0x000fd60007ffe1ff */
.L_x_10:
[----:B------:R-:W0:Y:S01]  /*0150*/  LDC R10, c[0x0][0x39c] ;  /* 0x0000e700ff0a7b82 */ /* 0x000e220000000800 */
[----:B------:R-:W-:Y:S02]  /*0160*/  MOV R17, RZ ;  /* 0x000000ff00117202 */ /* 0x000fe40000000f00 */
[----:B------:R-:W-:Y:S02]  /*0170*/  MOV R18, RZ ;  /* 0x000000ff00127202 */ /* 0x000fe40000000f00 */
[----:B0-----:R-:W-:Y:S01]  /*0180*/  ISETP.GE.U32.AND P1, PT, R10, 0x8, PT ;  /* 0x000000080a00780c */ /* 0x001fe20003f26070 */
[----:B------:R-:W-:-:S12]  /*0190*/  IMAD R16, R15, R10, RZ ;  /* 0x0000000a0f107224 */ /* 0x000fd800078e02ff */
[----:B------:R-:W-:Y:S05]  /*01a0*/  @!P1 BRA `(.L_x_6) ;  /* 0x0000000000c89947 */ /* 0x000fea0003800000 */
[----:B------:R-:W0:Y:S01]  /*01b0*/  LDC.64 R2, c[0x0][0x380] ;  /* 0x0000e000ff027b82 */ /* 0x000e220000000a00 */
[----:B------:R-:W-:Y:S02]  /*01c0*/  MOV R18, RZ ;  /* 0x000000ff00127202 */ /* 0x000fe40000000f00 */
[----:B------:R-:W-:Y:S02]  /*01d0*/  MOV R17, R0 ;  /* 0x0000000000117202 */ /* 0x000fe40000000f00 */
[----:B------:R-:W-:Y:S01]  /*01e0*/  MOV R11, R14 ;  /* 0x0000000e000b7202 */ /* 0x000fe20000000f00 */
[----:B0-----:R-:W-:-:S03]  /*01f0*/  IMAD.WIDE.U32 R2, R16, 0x4, R2 ;  /* 0x0000000410027825 */ /* 0x001fc600078e0002 */
[----:B------:R-:W-:-:S04]  /*0200*/  IADD3 R5, P1, PT, R2, 0x10, RZ ;  /* 0x0000001002057810 */ /* 0x000fc80007f3e0ff */
[----:B------:R-:W-:-:S09]  /*0210*/  IADD3.X R6, PT, PT, RZ, R3, RZ, P1, !PT ;  /* 0x00000003ff067210 */ /* 0x000fd20000ffe4ff */
.L_x_7:
[----:B------:R-:W0:Y:S01]  /*0220*/  LDC.64 R28, c[0x0][0x388] ;  /* 0x0000e200ff1c7b82 */ /* 0x000e220000000a00 */
[----:B------:R-:W-:Y:S02]  /*0230*/  MOV R2, R5 ;  /* 0x0000000500027202 */ /* 0x000fe40000000f00 */
[----:B------:R-:W-:-:S05]  /*0240*/  MOV R3, R6 ;  /* 0x0000000600037202 */ /* 0x000fca0000000f00 */
[----:B------:R-:W1:Y:S01]  /*0250*/  LDC R25, c[0x0][0x3a0] ;  /* 0x0000e800ff197b82 */ /* 0x000e620000000800 */
[----:B------:R-:W2:Y:S04]  /*0260*/  LDG.E R21, desc[UR6][R2.64+-0x10] ;  /* 0xfffff00602157981 */ /* 0x000ea8000c1e1900 */
[----:B------:R-:W3:Y:S01]  /*0270*/  LDG.E R24, desc[UR6][R2.64+-0xc] ;  /* 0xfffff40602187981 */ /* 0x000ee2000c1e1900 */
[----:B0-----:R-:W-:-:S05]  /*0280*/  IMAD.WIDE R28, R17, 0x4, R28 ;  /* 0x00000004111c7825 */ /* 0x001fca00078e021c */
[----:B------:R-:W2:Y:S01]  /*0290*/  LDG.E R26, desc[UR6][R28.64] ;  /* 0x000000061c1a7981 */ /* 0x000ea2000c1e1900 */
[----:B-1----:R-:W-:-:S05]  /*02a0*/  IMAD.WIDE R22, R25, 0x4, R28 ;  /* 0x0000000419167825 */ /* 0x002fca00078e021c */
[----:B------:R0:W3:Y:S01]  /*02b0*/  LDG.E R27, desc[UR6][R22.64] ;  /* 0x00000006161b7981 */ /* 0x0000e2000c1e1900 */
[----:B------:R-:W-:-:S03]  /*02c0*/  IMAD.WIDE R4, R25, 0x4, R22 ;  /* 0x0000000419047825 */ /* 0x000fc600078e0216 */
[----:B------:R-:W4:Y:S01]  /*02d0*/  LDG.E R29, desc[UR6][R2.64+-0x4] ;  /* 0xfffffc06021d7981 */ /* 0x000f22000c1e1900 */
[----:B------:R-:W-:-:S03]  /*02e0*/  IMAD.WIDE R6, R25, 0x4, R4 ;  /* 0x0000000419067825 */ /* 0x000fc600078e0204 */
[----:B------:R-:W5:Y:S01]  /*02f0*/  LDG.E R5, desc[UR6][R4.64] ;  /* 0x0000000604057981 */ /* 0x000f62000c1e1900 */
[----:B------:R-:W-:-:S03]  /*0300*/  IMAD.WIDE R8, R25, 0x4, R6 ;  /* 0x0000000419087825 */ /* 0x000fc600078e0206 */
[----:B------:R-:W4:Y:S04]  /*0310*/  LDG.E R6, desc[UR6][R6.64] ;  /* 0x0000000606067981 */ /* 0x000f28000c1e1900 */
[----:B------:R-:W4:Y:S04]  /*0320*/  LDG.E R4, desc[UR6][R2.64+0x4] ;  /* 0x0000040602047981 */ /* 0x000f28000c1e1900 */
[----:B------:R-:W4:Y:S01]  /*0330*/  LDG.E R7, desc[UR6][R2.64] ;  /* 0x0000000602077981 */ /* 0x000f22000c1e1900 */
[----:B--2---:R-:W-:-:S03]  /*0340*/  IMAD R26, R21, R26, R18 ;  /* 0x0000001a151a7224 */ /* 0x004fc600078e0212 */
[----:B------:R-:W5:Y:S01]  /*0350*/  LDG.E R18, desc[UR6][R2.64+-0x8] ;  /* 0xfffff80602127981 */ /* 0x000f62000c1e1900 */
[----:B------:R-:W-:-:S03]  /*0360*/  IMAD.WIDE R20, R25, 0x4, R8 ;  /* 0x0000000419147825 */ /* 0x000fc600078e0208 */
[----:B------:R-:W2:Y:S01]  /*0370*/  LDG.E R8, desc[UR6][R8.64] ;  /* 0x0000000608087981 */ /* 0x000ea2000c1e1900 */
[----:B0-----:R-:W-:-:S03]  /*0380*/  IMAD.WIDE R22, R25, 0x4, R20 ;  /* 0x0000000419167825 */ /* 0x001fc600078e0214 */
[----:B------:R-:W2:Y:S01]  /*0390*/  LDG.E R20, desc[UR6][R20.64] ;  /* 0x0000000614147981 */ /* 0x000ea2000c1e1900 */
[----:B---3--:R-:W-:Y:S02]  /*03a0*/  IMAD R28, R24, R27, R26 ;  /* 0x0000001b181c7224 */ /* 0x008fe400078e021a */
[----:B------:R-:W-:Y:S01]  /*03b0*/  IMAD.WIDE R26, R25, 0x4, R22 ;  /* 0x00000004191a7825 */ /* 0x000fe200078e0216 */
[----:B------:R-:W3:Y:S04]  /*03c0*/  LDG.E R24, desc[UR6][R22.64] ;  /* 0x0000000616187981 */ /* 0x000ee8000c1e1900 */
[----:B------:R-:W3:Y:S04]  /*03d0*/  LDG.E R9, desc[UR6][R2.64+0xc] ;  /* 0x00000c0602097981 */ /* 0x000ee8000c1e1900 */
[----:B------:R-:W3:Y:S04]  /*03e0*/  LDG.E R21, desc[UR6][R2.64+0x8] ;  /* 0x0000080602157981 */ /* 0x000ee8000c1e1900 */
[----:B------:R-:W3:Y:S01]  /*03f0*/  LDG.E R26, desc[UR6][R26.64] ;  /* 0x000000061a1a7981 */ /* 0x000ee2000c1e1900 */
[----:B------:R-:W-:-:S04]  /*0400*/  IADD3 R11, PT, PT, R11, 0x8, RZ ;  /* 0x000000080b0b7810 */ /* 0x000fc80007ffe0ff */
[----:B------:R-:W-:Y:S02]  /*0410*/  ISETP.NE.AND P1, PT, R11, RZ, PT ;  /* 0x000000ff0b00720c */ /* 0x000fe40003f25270 */
[----:B------:R-:W-:Y:S01]  /*0420*/  LEA R17, R25, R17, 0x3 ;  /* 0x0000001119117211 */ /* 0x000fe200078e18ff */
[----:B-----5:R-:W-:-:S04]  /*0430*/  IMAD R5, R18, R5, R28 ;  /* 0x0000000512057224 */ /* 0x020fc800078e021c */
[----:B----4-:R-:W-:-:S04]  /*0440*/  IMAD R5, R29, R6, R5 ;  /* 0x000000061d057224 */ /* 0x010fc800078e0205 */
[----:B--2---:R-:W-:-:S04]  /*0450*/  IMAD R5, R7, R8, R5 ;  /* 0x0000000807057224 */ /* 0x004fc800078e0205 */
[----:B------:R-:W-:Y:S01]  /*0460*/  IMAD R4, R4, R20, R5 ;  /* 0x0000001404047224 */ /* 0x000fe200078e0205 */
[----:B------:R-:W-:-:S04]  /*0470*/  IADD3 R5, P2, PT, R2, 0x20, RZ ;  /* 0x0000002002057810 */ /* 0x000fc80007f5e0ff */
[----:B------:R-:W-:Y:S01]  /*0480*/  IADD3.X R6, PT, PT, RZ, R3, RZ, P2, !PT ;  /* 0x00000003ff067210 */ /* 0x000fe200017fe4ff */
[----:B---3--:R-:W-:-:S04]  /*0490*/  IMAD R4, R21, R24, R4 ;  /* 0x0000001815047224 */ /* 0x008fc800078e0204 */
[----:B------:R-:W-:Y:S01]  /*04a0*/  IMAD R18, R9, R26, R4 ;  /* 0x0000001a09127224 */ /* 0x000fe200078e0204 */
[----:B------:R-:W-:Y:S06]  /*04b0*/  @P1 BRA `(.L_x_7) ;  /* 0xfffffffc00581947 */ /* 0x000fec000383ffff */
[----:B------:R-:W-:-:S07]  /*04c0*/  MOV R17, R12 ;  /* 0x0000000c00117202 */ /* 0x000fce0000000f00 */
.L_x_6:
[----:B------:R-:W-:-:S13]  /*04d0*/  ISETP.NE.AND P1, PT, R19, RZ, PT ;  /* 0x000000ff1300720c */ /* 0x000fda0003f25270 */
[----:B------:R-:W-:Y:S05]  /*04e0*/  @!P1 BRA `(.L_x_8) ;  /* 0x0000000000fc9947 */ /* 0x000fea0003800000 */
[----:B------:R-:W-:Y:S01]  /*04f0*/  ISETP.NE.AND P1, PT, R13, RZ, PT ;  /* 0x000000ff0d00720c */ /* 0x000fe20003f25270 */
[----:B------:R-:W-:-:S12]  /*0500*/  @!P0 BRA `(.L_x_9) ;  /* 0x0000000000708947 */ /* 0x000fd80003800000 */
[----:B------:R-:W0:Y:S01]  /*0510*/  LDC R11, c[0x0][0x3a0] ;  /* 0x0000e800ff0b7b82 */ /* 0x000e220000000800 */
[CC--:B------:R-:W-:Y:S02]  /*0520*/  IADD3 R9, PT, PT, R16.reuse, R17.reuse, RZ ;  /* 0x0000001110097210 */ /* 0x0c0fe40007ffe0ff */
[----:B------:R-:W-:-:S05]  /*0530*/  IADD3 R20, P2, PT, R16, R17, RZ ;  /* 0x0000001110147210 */ /* 0x000fca0007f5e0ff */
[----:B------:R-:W1:Y:S08]  /*0540*/  LDC.64 R4, c[0x0][0x388] ;  /* 0x0000e200ff047b82 */ /* 0x000e700000000a00 */
[----:B------:R-:W2:Y:S08]  /*0550*/  LDC.64 R6, c[0x0][0x380] ;  /* 0x0000e000ff067b82 */ /* 0x000eb00000000a00 */
[----:B------:R-:W3:Y:S01]  /*0560*/  LDC.64 R2, c[0x0][0x380] ;  /* 0x0000e000ff027b82 */ /* 0x000ee20000000a00 */
[----:B0-----:R-:W-:-:S04]  /*0570*/  IMAD R21, R17, R11, R0 ;  /* 0x0000000b11157224 */ /* 0x001fc800078e0200 */
[----:B-1----:R-:W-:Y:S01]  /*0580*/  IMAD.WIDE R4, R21, 0x4, R4 ;  /* 0x0000000415047825 */ /* 0x002fe200078e0204 */
[----:B------:R-:W-:-:S03]  /*0590*/  IADD3.X R21, PT, PT, RZ, RZ, RZ, P2, !PT ;  /* 0x000000ffff157210 */ /* 0x000fc600017fe4ff */
[----:B--2---:R-:W-:-:S04]  /*05a0*/  IMAD.WIDE.U32 R6, R9, 0x4, R6 ;  /* 0x0000000409067825 */ /* 0x004fc800078e0006 */
[----:B------:R-:W-:Y:S02]  /*05b0*/  IMAD.WIDE R8, R11, 0x4, R4 ;  /* 0x000000040b087825 */ /* 0x000fe400078e0204 */
[----:B------:R-:W2:Y:S01]  /*05c0*/  LDG.E R7, desc[UR6][R6.64] ;  /* 0x0000000606077981 */ /* 0x000ea2000c1e1900 */
[----:B---3--:R-:W-:-:S03]  /*05d0*/  LEA R2, P2, R20, R2, 0x2 ;  /* 0x0000000214027211 */ /* 0x008fc600078410ff */
[----:B------:R-:W2:Y:S01]  /*05e0*/  LDG.E R4, desc[UR6][R4.64] ;  /* 0x0000000604047981 */ /* 0x000ea2000c1e1900 */
[----:B------:R-:W-:Y:S01]  /*05f0*/  LEA.HI.X R3, R20, R3, R21, 0x2, P2 ;  /* 0x0000000314037211 */ /* 0x000fe200010f1415 */
[C---:B------:R-:W-:Y:S02]  /*0600*/  IMAD.WIDE R20, R11.reuse, 0x4, R8 ;  /* 0x000000040b147825 */ /* 0x040fe400078e0208 */
[----:B------:R-:W3:Y:S04]  /*0610*/  LDG.E R8, desc[UR6][R8.64] ;  /* 0x0000000608087981 */ /* 0x000ee8000c1e1900 */
[----:B------:R-:W3:Y:S01]  /*0620*/  LDG.E R24, desc[UR6][R2.64+0x4] ;  /* 0x0000040602187981 */ /* 0x000ee2000c1e1900 */
[----:B------:R-:W-:-:S03]  /*0630*/  IMAD.WIDE R22, R11, 0x4, R20 ;  /* 0x000000040b167825 */ /* 0x000fc600078e0214 */
        /* <DEDUP_REMOVED lines=9> */
.L_x_9:
[----:B------:R-:W-:Y:S05]  /*06d0*/  @!P1 BRA `(.L_x_8) ;  /* 0x0000000000809947 */ /* 0x000fea0003800000 */
[----:B------:R-:W-:Y:S01]  /*06e0*/  ISETP.NE.AND P2, PT, R13, 0x1, PT ;  /* 0x000000010d00780c */ /* 0x000fe20003f45270 */
[----:B------:R-:W0:Y:S01]  /*06f0*/  LDC.64 R8, c[0x0][0x380] ;  /* 0x0000e000ff087b82 */ /* 0x000e220000000a00 */
[----:B------:R-:W-:-:S07]  /*0700*/  LOP3.LUT P1, RZ, R10, 0x1, RZ, 0xc0, !PT ;  /* 0x000000010aff7812 */ /* 0x000fce000782c0ff */
[----:B------:R-:W1:Y:S04]  /*0710*/  LDC.64 R10, c[0x0][0x388] ;  /* 0x0000e200ff0a7b82 */ /* 0x000e680000000a00 */
[CC--:B------:R-:W-:Y:S02]  /*0720*/  @P2 IADD3 R21, P3, PT, R16.reuse, R17.reuse, RZ ;  /* 0x0000001110152210 */ /* 0x0c0fe40007f7e0ff */
[----:B------:R-:W-:Y:S02]  /*0730*/  @P2 IADD3 R25, PT, PT, R16, R17, RZ ;  /* 0x0000001110192210 */ /* 0x000fe40007ffe0ff */
[----:B------:R-:W2:Y:S01]  /*0740*/  @P2 LDC R23, c[0x0][0x3a0] ;  /* 0x0000e800ff172b82 */ /* 0x000ea20000000800 */
[----:B------:R-:W-:-:S07]  /*0750*/  @P2 IADD3.X R22, PT, PT, RZ, RZ, RZ, P3, !PT ;  /* 0x000000ffff162210 */ /* 0x000fce0001ffe4ff */
[----:B------:R-:W3:Y:S01]  /*0760*/  @P2 LDC.64 R2, c[0x0][0x380] ;  /* 0x0000e000ff022b82 */ /* 0x000ee20000000a00 */
[----:B0-----:R-:W-:-:S06]  /*0770*/  @P2 IMAD.WIDE.U32 R8, R25, 0x4, R8 ;  /* 0x0000000419082825 */ /* 0x001fcc00078e0008 */
[----:B------:R-:W4:Y:S01]  /*0780*/  @P2 LDG.E R9, desc[UR6][R8.64] ;  /* 0x0000000608092981 */ /* 0x000f22000c1e1900 */
[----:B------:R-:W0:Y:S08]  /*0790*/  @P1 LDC R20, c[0x0][0x3a0] ;  /* 0x0000e800ff141b82 */ /* 0x000e300000000800 */
[----:B------:R-:W5:Y:S01]  /*07a0*/  LDC.64 R4, c[0x0][0x380] ;  /* 0x0000e000ff047b82 */ /* 0x000f620000000a00 */
[C---:B--2---:R-:W-:Y:S01]  /*07b0*/  @P2 IMAD R27, R17.reuse, R23, R0 ;  /* 0x00000017111b2224 */ /* 0x044fe200078e0200 */
[----:B------:R-:W-:-:S03]  /*07c0*/  @P2 IADD3 R17, PT, PT, R17, 0x2, RZ ;  /* 0x0000000211112810 */ /* 0x000fc60007ffe0ff */
[----:B-1----:R-:W-:-:S03]  /*07d0*/  @P2 IMAD.WIDE R10, R27, 0x4, R10 ;  /* 0x000000041b0a2825 */ /* 0x002fc600078e020a */
[----:B------:R-:W1:Y:S01]  /*07e0*/  LDC.64 R6, c[0x0][0x388] ;  /* 0x0000e200ff067b82 */ /* 0x000e620000000a00 */
[----:B---3--:R-:W-:-:S04]  /*07f0*/  @P2 LEA R2, P3, R21, R2, 0x2 ;  /* 0x0000000215022211 */ /* 0x008fc800078610ff */
[----:B------:R-:W-:Y:S01]  /*0800*/  @P2 LEA.HI.X R3, R21, R3, R22, 0x2, P3 ;  /* 0x0000000315032211 */ /* 0x000fe200018f1416 */
[----:B------:R-:W-:Y:S01]  /*0810*/  @P2 IMAD.WIDE R22, R23, 0x4, R10 ;  /* 0x0000000417162825 */ /* 0x000fe200078e020a */
[----:B------:R-:W-:Y:S02]  /*0820*/  @P1 IADD3 R21, PT, PT, R16, R17, RZ ;  /* 0x0000001110151210 */ /* 0x000fe40007ffe0ff */
[----:B------:R-:W4:Y:S01]  /*0830*/  @P2 LDG.E R16, desc[UR6][R10.64] ;  /* 0x000000060a102981 */ /* 0x000f22000c1e1900 */
[----:B0-----:R-:W-:-:S03]  /*0840*/  @P1 IMAD R17, R17, R20, R0 ;  /* 0x0000001411111224 */ /* 0x001fc600078e0200 */
[----:B------:R-:W2:Y:S01]  /*0850*/  @P2 LDG.E R2, desc[UR6][R2.64+0x4] ;  /* 0x0000040602022981 */ /* 0x000ea2000c1e1900 */
[----:B-----5:R-:W-:-:S03]  /*0860*/  @P1 IMAD.WIDE.U32 R4, R21, 0x4, R4 ;  /* 0x0000000415041825 */ /* 0x020fc600078e0004 */
[----:B------:R-:W2:Y:S04]  /*0870*/  @P2 LDG.E R22, desc[UR6][R22.64] ;  /* 0x0000000616162981 */ /* 0x000ea8000c1e1900 */
[----:B------:R-:W3:Y:S01]  /*0880*/  @P1 LDG.E R5, desc[UR6][R4.64] ;  /* 0x0000000604051981 */ /* 0x000ee2000c1e1900 */
[----:B-1----:R-:W-:-:S06]  /*0890*/  @P1 IMAD.WIDE R6, R17, 0x4, R6 ;  /* 0x0000000411061825 */ /* 0x002fcc00078e0206 */
[----:B------:R-:W3:Y:S01]  /*08a0*/  @P1 LDG.E R6, desc[UR6][R6.64] ;  /* 0x0000000606061981 */ /* 0x000ee2000c1e1900 */
[----:B----4-:R-:W-:-:S04]  /*08b0*/  @P2 IMAD R9, R9, R16, R18 ;  /* 0x0000001009092224 */ /* 0x010fc800078e0212 */
[----:B--2---:R-:W-:-:S04]  /*08c0*/  @P2 IMAD R18, R2, R22, R9 ;  /* 0x0000001602122224 */ /* 0x004fc800078e0209 */
[----:B---3--:R-:W-:-:S07]  /*08d0*/  @P1 IMAD R18, R5, R6, R18 ;  /* 0x0000000605121224 */ /* 0x008fce00078e0212 */
.L_x_8:
[----:B------:R-:W0:Y:S01]  /*08e0*/  LDCU UR4, c[0x0][0x3a0] ;  /* 0x00007400ff0477ac */ /* 0x000e220008000800 */
[----:B------:R-:W1:Y:S01]  /*08f0*/  LDC.64 R2, c[0x0][0x390] ;  /* 0x0000e400ff027b82 */ /* 0x000e620000000a00 */
[C---:B0-----:R-:W-:Y:S01]  /*0900*/  IMAD R5, R15.reuse, UR4, R0 ;  /* 0x000000040f057c24 */ /* 0x041fe2000f8e0200 */
[----:B------:R-:W0:Y:S01]  /*0910*/  LDCU UR4, c[0x0][0x398] ;  /* 0x00007300ff0477ac */ /* 0x000e220008000800 */
[----:B------:R-:W-:Y:S02]  /*0920*/  IADD3 R15, PT, PT, R15, 0x1, RZ ;  /* 0x000000010f0f7810 */ /* 0x000fe40007ffe0ff */
[----:B-1----:R-:W-:-:S05]  /*0930*/  IMAD.WIDE R2, R5, 0x4, R2 ;  /* 0x0000000405027825 */ /* 0x002fca00078e0202 */
[----:B------:R1:W-:Y:S01]  /*0940*/  STG.E desc[UR6][R2.64], R18 ;  /* 0x0000001202007986 */ /* 0x0003e2000c101906 */
[----:B0-----:R-:W-:-:S13]  /*0950*/  ISETP.NE.AND P1, PT, R15, UR4, PT ;  /* 0x000000040f007c0c */ /* 0x001fda000bf25270 */
[----:B-1----:R-:W-:Y:S05]  /*0960*/  @!P1 EXIT ;  /* 0x000000000000994d */ /* 0x002fea0003800000 */
[----:B------:R-:W-:Y:S05]  /*0970*/  BRA `(.L_x_10) ;  /* 0xfffffff400f47947 */ /* 0x000fea000383ffff */
.L_x_5:
[C---:B------:R-:W-:Y:S01]  /*0980*/  ISETP.GE.U32.AND P0, PT, R2.reuse, 0x8, PT ;  /* 0x000000080200780c */ /* 0x040fe20003f06070 */
[----:B------:R-:W-:Y:S01]  /*0990*/  HFMA2 R4, -RZ, RZ, 0, 0 ;  /* 0x00000000ff047431 */ /* 0x000fe200000001ff */
[----:B------:R-:W-:-:S04]  /*09a0*/  LOP3.LUT R5, R2, 0x7, RZ, 0xc0, !PT ;  /* 0x0000000702057812 */ /* 0x000fc800078ec0ff */
[----:B------:R-:W-:-:S07]  /*09b0*/  ISETP.NE.AND P1, PT, R5, RZ, PT ;  /* 0x000000ff0500720c */ /* 0x000fce0003f25270 */
[----:B------:R-:W-:Y:S06]  /*09c0*/  @!P0 BRA `(.L_x_11) ;  /* 0x00000000005c8947 */ /* 0x000fec0003800000 */
[----:B------:R-:W0:Y:S01]  /*09d0*/  LDC.64 R6, c[0x0][0x390] ;  /* 0x0000e400ff067b82 */ /* 0x000e220000000a00 */
[----:B------:R-:W-:Y:S01]  /*09e0*/  LOP3.LUT R4, R2, 0x7ffffff8, RZ, 0xc0, !PT ;  /* 0x7ffffff802047812 */ /* 0x000fe200078ec0ff */
[----:B------:R-:W-:-:S06]  /*09f0*/  UMOV UR4, URZ ;  /* 0x000000ff00047c82 */ /* 0x000fcc0008000000 */
.L_x_12:
[----:B-1----:R-:W-:Y:S01]  /*0a00*/  IMAD R9, R3, UR4, R0 ;  /* 0x0000000403097c24 */ /* 0x002fe2000f8e0200 */
[----:B------:R-:W-:-:S03]  /*0a10*/  UIADD3 UR4, UPT, UPT, UR4, 0x8, URZ ;  /* 0x0000000804047890 */ /* 0x000fc6000fffe0ff */
[----:B0-----:R-:W-:-:S03]  /*0a20*/  IMAD.WIDE R8, R9, 0x4, R6 ;  /* 0x0000000409087825 */ /* 0x001fc600078e0206 */
[----:B------:R-:W-:Y:S02]  /*0a30*/  ISETP.NE.AND P0, PT, R4, UR4, PT ;  /* 0x0000000404007c0c */ /* 0x000fe4000bf05270 */
[----:B------:R1:W-:Y:S01]  /*0a40*/  STG.E desc[UR6][R8.64], RZ ;  /* 0x000000ff08007986 */ /* 0x0003e2000c101906 */
[----:B------:R-:W-:-:S05]  /*0a50*/  IMAD.WIDE R10, R3, 0x4, R8 ;  /* 0x00000004030a7825 */ /* 0x000fca00078e0208 */
        /* <DEDUP_REMOVED lines=13> */
[----:B------:R-:W-:Y:S05]  /*0b30*/  @P0 BRA `(.L_x_12) ;  /* 0xfffffffc00b00947 */ /* 0x000fea000383ffff */
.L_x_11:
[----:B------:R-:W-:Y:S05]  /*0b40*/  @!P1 EXIT ;  /* 0x000000000000994d */ /* 0x000fea0003800000 */
[----:B------:R-:W-:Y:S02]  /*0b50*/  ISETP.GE.U32.AND P0, PT, R5, 0x4, PT ;  /* 0x000000040500780c */ /* 0x000fe40003f06070 */
[----:B-1----:R-:W-:-:S04]  /*0b60*/  LOP3.LUT R14, R2, 0x3, RZ, 0xc0, !PT ;  /* 0x00000003020e7812 */ /* 0x002fc800078ec0ff */
[----:B------:R-:W-:-:S07]  /*0b70*/  ISETP.NE.AND P1, PT, R14, RZ, PT ;  /* 0x000000ff0e00720c */ /* 0x000fce0003f25270 */
[----:B------:R-:W-:Y:S06]  /*0b80*/  @!P0 BRA `(.L_x_13) ;  /* 0x00000000002c8947 */ /* 0x000fec0003800000 */
[----:B------:R-:W0:Y:S01]  /*0b90*/  LDC.64 R6, c[0x0][0x390] ;  /* 0x0000e400ff067b82 */ /* 0x000e220000000a00 */
[C---:B------:R-:W-:Y:S01]  /*0ba0*/  IMAD R5, R4.reuse, R3, R0 ;  /* 0x0000000304057224 */ /* 0x040fe200078e0200 */
[----:B------:R-:W-:-:S03]  /*0bb0*/  IADD3 R4, PT, PT, R4, 0x4, RZ ;  /* 0x0000000404047810 */ /* 0x000fc60007ffe0ff */
[----:B0-----:R-:W-:-:S05]  /*0bc0*/  IMAD.WIDE R6, R5, 0x4, R6 ;  /* 0x0000000405067825 */ /* 0x001fca00078e0206 */
[----:B------:R0:W-:Y:S01]  /*0bd0*/  STG.E desc[UR6][R6.64], RZ ;  /* 0x000000ff06007986 */ /* 0x0001e2000c101906 */
[----:B------:R-:W-:-:S05]  /*0be0*/  IMAD.WIDE R8, R3, 0x4, R6 ;  /* 0x0000000403087825 */ /* 0x000fca00078e0206 */
[----:B------:R0:W-:Y:S01]  /*0bf0*/  STG.E desc[UR6][R8.64], RZ ;  /* 0x000000ff08007986 */ /* 0x0001e2000c101906 */
[----:B------:R-:W-:-:S05]  /*0c00*/  IMAD.WIDE R10, R3, 0x4, R8 ;  /* 0x00000004030a7825 */ /* 0x000fca00078e0208 */
[----:B------:R0:W-:Y:S01]  /*0c10*/  STG.E desc[UR6][R10.64], RZ ;  /* 0x000000ff0a007986 */ /* 0x0001e2000c101906 */
[----:B------:R-:W-:-:S05]  /*0c20*/  IMAD.WIDE R12, R3, 0x4, R10 ;  /* 0x00000004030c7825 */ /* 0x000fca00078e020a */
[----:B------:R0:W-:Y:S02]  /*0c30*/  STG.E desc[UR6][R12.64], RZ ;  /* 0x000000ff0c007986 */ /* 0x0001e4000c101906 */
.L_x_13:
[----:B------:R-:W-:Y:S05]  /*0c40*/  @!P1 EXIT ;  /* 0x000000000000994d */ /* 0x000fea0003800000 */
[----:B------:R-:W-:Y:S02]  /*0c50*/  ISETP.NE.AND P0, PT, R14, 0x1, PT ;  /* 0x000000010e00780c */ /* 0x000fe40003f05270 */
[----:B------:R-:W-:-:S04]  /*0c60*/  LOP3.LUT R2, R2, 0x1, RZ, 0xc0, !PT ;  /* 0x0000000102027812 */ /* 0x000fc800078ec0ff */
[----:B------:R-:W-:-:S07]  /*0c70*/  ISETP.NE.U32.AND P1, PT, R2, 0x1, PT ;  /* 0x000000010200780c */ /* 0x000fce0003f25070 */
[----:B------:R-:W-:Y:S06]  /*0c80*/  @!P0 BRA `(.L_x_14) ;  /* 0x00000000001c8947 */ /* 0x000fec0003800000 */
[----:B0-----:R-:W0:Y:S01]  /*0c90*/  LDC.64 R6, c[0x0][0x390] ;  /* 0x0000e400ff067b82 */ /* 0x001e220000000a00 */
[C---:B------:R-:W-:Y:S01]  /*0ca0*/  IMAD R5, R4.reuse, R3, R0 ;  /* 0x0000000304057224 */ /* 0x040fe200078e0200 */
[----:B------:R-:W-:-:S03]  /*0cb0*/  IADD3 R4, PT, PT, R4, 0x2, RZ ;  /* 0x0000000204047810 */ /* 0x000fc60007ffe0ff */
[----:B0-----:R-:W-:-:S05]  /*0cc0*/  IMAD.WIDE R6, R5, 0x4, R6 ;  /* 0x0000000405067825 */ /* 0x001fca00078e0206 */
[----:B------:R1:W-:Y:S01]  /*0cd0*/  STG.E desc[UR6][R6.64], RZ ;  /* 0x000000ff06007986 */ /* 0x0003e2000c101906 */
[----:B------:R-:W-:-:S05]  /*0ce0*/  IMAD.WIDE R8, R3, 0x4, R6 ;  /* 0x0000000403087825 */ /* 0x000fca00078e0206 */
[----:B------:R1:W-:Y:S02]  /*0cf0*/  STG.E desc[UR6][R8.64], RZ ;  /* 0x000000ff08007986 */ /* 0x0003e4000c101906 */
.L_x_14:
[----:B------:R-:W-:Y:S05]  /*0d00*/  @P1 EXIT ;  /* 0x000000000000194d */ /* 0x000fea0003800000 */
[----:B01----:R-:W0:Y:S01]  /*0d10*/  LDC.64 R6, c[0x0][0x390] ;  /* 0x0000e400ff067b82 */ /* 0x003e220000000a00 */
[----:B------:R-:W-:-:S04]  /*0d20*/  IMAD R3, R4, R3, R0 ;  /* 0x0000000304037224 */ /* 0x000fc800078e0200 */
[----:B0-----:R-:W-:-:S05]  /*0d30*/  IMAD.WIDE R2, R3, 0x4, R6 ;  /* 0x0000000403027825 */ /* 0x001fca00078e0206 */
[----:B------:R-:W-:Y:S01]  /*0d40*/  STG.E desc[UR6][R2.64], RZ ;  /* 0x000000ff02007986 */ /* 0x000fe2000c101906 */
[----:B------:R-:W-:Y:S05]  /*0d50*/  EXIT ;  /* 0x000000000000794d */ /* 0x000fea0003800000 */
.L_x_15:
        /* <DEDUP_REMOVED lines=10> */
.L_x_27:


//--------------------- .text._Z19multiplyMatricesRowPiS_S_iii --------------------------
	.section	.text._Z19multiplyMatricesRowPiS_S_iii,"ax",@progbits
	.align	128
        .global         _Z19multiplyMatricesRowPiS_S_iii
        .type           _Z19multiplyMatricesRowPiS_S_iii,@function
        .size           _Z19multiplyMatricesRowPiS_S_iii,(.L_x_28 - _Z19multiplyMatricesRowPiS_S_iii)
        .other          _Z19multiplyMatricesRowPiS_S_iii,@"STO_CUDA_ENTRY STV_DEFAULT"
_Z19multiplyMatricesRowPiS_S_iii:
.text._Z19multiplyMatricesRowPiS_S_iii:
[----:B------:R-:W-:Y:S01]  /*0000*/  LDC R1, c[0x0][0x37c] ;  /* 0x0000df00ff017b82 */ /* 0x000fe20000000800 */
[----:B------:R-:W0:Y:S07]  /*0010*/  S2R R3, SR_TID.X ;  /* 0x0000000000037919 */ /* 0x000e2e0000002100 */
[----:B------:R-:W0:Y:S01]  /*0020*/  S2UR UR4, SR_CTAID.X ;  /* 0x00000000000479c3 */ /* 0x000e220000002500 */
[----:B------:R-:W1:Y:S01]  /*0030*/  LDCU UR6, c[0x0][0x3a0] ;  /* 0x00007400ff0677ac */ /* 0x000e620008000800 */
[----:B------:R-:W2:Y:S06]  /*0040*/  LDCU UR5, c[0x0][0x398] ;  /* 0x00007300ff0577ac */ /* 0x000eac0008000800 */
[----:B------:R-:W0:Y:S01]  /*0050*/  LDC R0, c[0x0][0x360] ;  /* 0x0000d800ff007b82 */ /* 0x000e220000000800 */
[----:B-1----:R-:W-:-:S06]  /*0060*/  UISETP.GE.AND UP0, UPT, UR6, 0x1, UPT ;  /* 0x000000010600788c */ /* 0x002fcc000bf06270 */
[----:B------:R-:W-:Y:S01]  /*0070*/  PLOP3.LUT P0, PT, PT, PT, UP0, 0x80, 0x8 ;  /* 0x000000000008781c */ /* 0x000fe20003f0f008 */
[----:B0-----:R-:W-:-:S05]  /*0080*/  IMAD R0, R0, UR4, R3 ;  /* 0x0000000400007c24 */ /* 0x001fca000f8e0203 */
[----:B--2---:R-:W-:-:S13]  /*0090*/  ISETP.GE.OR P0, PT, R0, UR5, !P0 ;  /* 0x0000000500007c0c */ /* 0x004fda000c706670 */
[----:B------:R-:W-:Y:S05]  /*00a0*/  @P0 EXIT ;  /* 0x000000000000094d */ /* 0x000fea0003800000 */
[----:B------:R-:W0:Y:S01]  /*00b0*/  LDC R3, c[0x0][0x39c] ;  /* 0x0000e700ff037b82 */ /* 0x000e220000000800 */
[----:B------:R-:W1:Y:S01]  /*00c0*/  LDCU.64 UR22, c[0x0][0x358] ;  /* 0x00006b00ff1677ac */ /* 0x000e620008000a00 */
[----:B0-----:R-:W-:-:S13]  /*00d0*/  ISETP.GE.AND P0, PT, R3, 0x1, PT ;  /* 0x000000010300780c */ /* 0x001fda0003f06270 */
[----:B-1----:R-:W-:Y:S05]  /*00e0*/  @!P0 BRA `(.L_x_16) ;  /* 0x00000008007c8947 */ /* 0x002fea0003800000 */
[C---:B------:R-:W-:Y:S01]  /*00f0*/  LOP3.LUT R12, R3.reuse, 0x7ffffff8, RZ, 0xc0, !PT ;  /* 0x7ffffff8030c7812 */ /* 0x040fe200078ec0ff */
[----:B------:R-:W-:Y:S01]  /*0100*/  IMAD R13, R0, R3, RZ ;  /* 0x00000003000d7224 */ /* 0x000fe200078e02ff */
[C---:B------:R-:W-:Y:S01]  /*0110*/  LOP3.LUT R24, R3.reuse, 0x7, RZ, 0xc0, !PT ;  /* 0x0000000703187812 */ /* 0x040fe200078ec0ff */
[----:B------:R-:W-:Y:S01]  /*0120*/  USHF.L.U32 UR5, UR6, 0x3, URZ ;  /* 0x0000000306057899 */ /* 0x000fe200080006ff */
[----:B------:R-:W-:Y:S01]  /*0130*/  LOP3.LUT R14, R3, 0x3, RZ, 0xc0, !PT ;  /* 0x00000003030e7812 */ /* 0x000fe200078ec0ff */
[----:B------:R-:W-:Y:S01]  /*0140*/  UMOV UR4, URZ ;  /* 0x000000ff00047c82 */ /* 0x000fe20008000000 */
[----:B------:R-:W-:-:S09]  /*0150*/  IADD3 R15, PT, PT, -R12, RZ, RZ ;  /* 0x000000ff0c0f7210 */ /* 0x000fd20007ffe1ff */
.L_x_21:
[----:B------:R-:W0:Y:S01]  /*0160*/  LDC R25, c[0x0][0x39c] ;  /* 0x0000e700ff197b82 */ /* 0x000e220000000800 */
[----:B------:R-:W-:Y:S01]  /*0170*/  HFMA2 R4, -RZ, RZ, 0, 0 ;  /* 0x00000000ff047431 */ /* 0x000fe200000001ff */
[----:B------:R-:W-:Y:S02]  /*0180*/  MOV R22, RZ ;  /* 0x000000ff00167202 */ /* 0x000fe40000000f00 */
[----:B0-----:R-:W-:-:S13]  /*0190*/  ISETP.GE.U32.AND P0, PT, R25, 0x8, PT ;  /* 0x000000081900780c */ /* 0x001fda0003f06070 */
[----:B------:R-:W-:Y:S05]  /*01a0*/  @!P0 BRA `(.L_x_17) ;  /* 0x00000004002c8947 */ /* 0x000fea0003800000 */
[----:B------:R-:W0:Y:S01]  /*01b0*/  LDCU UR6, c[0x0][0x3a0] ;  /* 0x00007400ff0677ac */ /* 0x000e220008000800 */
[----:B------:R-:W-:Y:S01]  /*01c0*/  IMAD.MOV.U32 R22, RZ, RZ, RZ ;  /* 0x000000ffff167224 */ /* 0x000fe200078e00ff */
[----:B------:R-:W-:Y:S01]  /*01d0*/  MOV R16, R13 ;  /* 0x0000000d00107202 */ /* 0x000fe20000000f00 */
[----:B------:R-:W1:Y:S01]  /*01e0*/  LDCU.64 UR24, c[0x0][0x388] ;  /* 0x00007100ff1877ac */ /* 0x000e620008000a00 */
[----:B------:R-:W-:Y:S01]  /*01f0*/  MOV R17, R15 ;  /* 0x0000000f00117202 */ /* 0x000fe20000000f00 */
[----:B0-----:R-:W-:Y:S02]  /*0200*/  UIADD3 UR7, UPT, UPT, UR4, UR6, URZ ;  /* 0x0000000604077290 */ /* 0x001fe4000fffe0ff */
[----:B------:R-:W-:Y:S02]  /*0210*/  ULEA UR8, UR6, UR4, 0x1 ;  /* 0x0000000406087291 */ /* 0x000fe4000f8e08ff */
[----:B------:R-:W-:Y:S02]  /*0220*/  UIMAD UR9, UR6, 0x3, UR4 ;  /* 0x00000003060978a4 */ /* 0x000fe4000f8e0204 */
[----:B------:R-:W-:-:S02]  /*0230*/  ULEA UR10, UR6, UR4, 0x2 ;  /* 0x00000004060a7291 */ /* 0x000fc4000f8e10ff */
[----:B------:R-:W-:Y:S02]  /*0240*/  UIMAD UR11, UR6, 0x5, UR4 ;  /* 0x00000005060b78a4 */ /* 0x000fe4000f8e0204 */
[----:B------:R-:W-:Y:S02]  /*0250*/  UIMAD UR12, UR6, 0x6, UR4 ;  /* 0x00000006060c78a4 */ /* 0x000fe4000f8e0204 */
[----:B------:R-:W-:Y:S02]  /*0260*/  UIMAD UR6, UR6, 0x7, UR4 ;  /* 0x00000007060678a4 */ /* 0x000fe4000f8e0204 */
[----:B-1----:R-:W-:-:S12]  /*0270*/  UIMAD.WIDE.U32 UR14, UR4, 0x4, UR24 ;  /* 0x00000004040e78a5 */ /* 0x002fd8000f8e0018 */
.L_x_18:
[----:B------:R-:W0:Y:S01]  /*0280*/  LDC.64 R2, c[0x0][0x380] ;  /* 0x0000e000ff027b82 */ /* 0x000e220000000a00 */
[----:B------:R-:W-:Y:S01]  /*0290*/  MOV R28, UR14 ;  /* 0x0000000e001c7c02 */ /* 0x000fe20008000f00 */
[----:B------:R-:W-:-:S05]  /*02a0*/  IMAD.U32 R29, RZ, RZ, UR15 ;  /* 0x0000000fff1d7e24 */ /* 0x000fca000f8e00ff */
[----:B------:R-:W2:Y:S01]  /*02b0*/  LDG.E R28, desc[UR22][R28.64] ;  /* 0x000000161c1c7981 */ /* 0x000ea2000c1e1900 */
[----:B0-----:R-:W-:-:S05]  /*02c0*/  IMAD.WIDE R2, R16, 0x4, R2 ;  /* 0x0000000410027825 */ /* 0x001fca00078e0202 */
[----:B------:R-:W2:Y:S01]  /*02d0*/  LDG.E R27, desc[UR22][R2.64] ;  /* 0x00000016021b7981 */ /* 0x000ea2000c1e1900 */
[----:B------:R-:W-:Y:S02]  /*02e0*/  UIMAD.WIDE.U32 UR16, UR7, 0x4, UR24 ;  /* 0x00000004071078a5 */ /* 0x000fe4000f8e0018 */
[----:B------:R-:W-:Y:S01]  /*02f0*/  UIMAD.WIDE.U32 UR18, UR8, 0x4, UR24 ;  /* 0x00000004081278a5 */ /* 0x000fe2000f8e0018 */
[----:B------:R-:W3:Y:S03]  /*0300*/  LDG.E R21, desc[UR22][R2.64+0x8] ;  /* 0x0000081602157981 */ /* 0x000ee6000c1e1900 */
[----:B------:R-:W-:Y:S01]  /*0310*/  MOV R18, UR16 ;  /* 0x0000001000127c02 */ /* 0x000fe20008000f00 */
[----:B------:R-:W-:Y:S01]  /*0320*/  UIMAD.WIDE.U32 UR20, UR10, 0x4, UR24 ;  /* 0x000000040a1478a5 */ /* 0x000fe2000f8e0018 */
[----:B------:R-:W-:Y:S01]  /*0330*/  MOV R19, UR17 ;  /* 0x0000001100137c02 */ /* 0x000fe20008000f00 */
[----:B------:R-:W-:Y:S01]  /*0340*/  UIMAD.WIDE.U32 UR16, UR9, 0x4, UR24 ;  /* 0x00000004091078a5 */ /* 0x000fe2000f8e0018 */
[----:B------:R-:W-:Y:S01]  /*0350*/  MOV R10, UR18 ;  /* 0x00000012000a7c02 */ /* 0x000fe20008000f00 */
[----:B------:R-:W-:Y:S01]  /*0360*/  IMAD.U32 R11, RZ, RZ, UR19 ;  /* 0x00000013ff0b7e24 */ /* 0x000fe2000f8e00ff */
[----:B------:R-:W4:Y:S03]  /*0370*/  LDG.E R23, desc[UR22][R2.64+0xc] ;  /* 0x00000c1602177981 */ /* 0x000f26000c1e1900 */
[----:B------:R-:W-:Y:S01]  /*0380*/  MOV R8, UR16 ;  /* 0x0000001000087c02 */ /* 0x000fe20008000f00 */
[----:B------:R-:W5:Y:S01]  /*0390*/  LDG.E R18, desc[UR22][R18.64] ;  /* 0x0000001612127981 */ /* 0x000f62000c1e1900 */
[----:B------:R-:W-:Y:S01]  /*03a0*/  MOV R9, UR17 ;  /* 0x0000001100097c02 */ /* 0x000fe20008000f00 */
[----:B------:R-:W-:-:S02]  /*03b0*/  UIMAD.WIDE.U32 UR16, UR11, 0x4, UR24 ;  /* 0x000000040b1078a5 */ /* 0x000fc4000f8e0018 */
[----:B------:R0:W3:Y:S04]  /*03c0*/  LDG.E R20, desc[UR22][R10.64] ;  /* 0x000000160a147981 */ /* 0x0000e8000c1e1900 */
[----:B------:R-:W4:Y:S04]  /*03d0*/  LDG.E R29, desc[UR22][R2.64+0x10] ;  /* 0x00001016021d7981 */ /* 0x000f28000c1e1900 */
[----:B------:R-:W5:Y:S01]  /*03e0*/  LDG.E R19, desc[UR22][R2.64+0x4] ;  /* 0x0000041602137981 */ /* 0x000f62000c1e1900 */
[----:B------:R-:W-:Y:S02]  /*03f0*/  MOV R6, UR16 ;  /* 0x0000001000067c02 */ /* 0x000fe40008000f00 */
[----:B------:R-:W-:Y:S01]  /*0400*/  MOV R7, UR17 ;  /* 0x0000001100077c02 */ /* 0x000fe20008000f00 */
[----:B------:R-:W-:Y:S01]  /*0410*/  UIMAD.WIDE.U32 UR16, UR12, 0x4, UR24 ;  /* 0x000000040c1078a5 */ /* 0x000fe2000f8e0018 */
[----:B------:R-:W-:Y:S01]  /*0420*/  MOV R4, UR20 ;  /* 0x0000001400047c02 */ /* 0x000fe20008000f00 */
[----:B------:R-:W-:Y:S01]  /*0430*/  IMAD.U32 R5, RZ, RZ, UR21 ;  /* 0x00000015ff057e24 */ /* 0x000fe2000f8e00ff */
[----:B------:R1:W4:Y:S03]  /*0440*/  LDG.E R26, desc[UR22][R8.64] ;  /* 0x00000016081a7981 */ /* 0x000326000c1e1900 */
[----:B0-----:R-:W-:Y:S01]  /*0450*/  MOV R10, UR16 ;  /* 0x00000010000a7c02 */ /* 0x001fe20008000f00 */
[----:B------:R-:W-:Y:S01]  /*0460*/  IMAD.U32 R11, RZ, RZ, UR17 ;  /* 0x00000011ff0b7e24 */ /* 0x000fe2000f8e00ff */
[----:B------:R-:W4:Y:S01]  /*0470*/  LDG.E R4, desc[UR22][R4.64] ;  /* 0x0000001604047981 */ /* 0x000f22000c1e1900 */
[----:B------:R-:W-:-:S03]  /*0480*/  UIMAD.WIDE.U32 UR16, UR6, 0x4, UR24 ;  /* 0x00000004061078a5 */ /* 0x000fc6000f8e0018 */
[----:B------:R-:W4:Y:S03]  /*0490*/  LDG.E R6, desc[UR22][R6.64] ;  /* 0x0000001606067981 */ /* 0x000f26000c1e1900 */
[----:B-1----:R-:W-:Y:S01]  /*04a0*/  MOV R8, UR16 ;  /* 0x0000001000087c02 */ /* 0x002fe20008000f00 */
[----:B------:R-:W4:Y:S01]  /*04b0*/  LDG.E R11, desc[UR22][R10.64] ;  /* 0x000000160a0b7981 */ /* 0x000f22000c1e1900 */
[----:B------:R-:W-:-:S03]  /*04c0*/  MOV R9, UR17 ;  /* 0x0000001100097c02 */ /* 0x000fc60008000f00 */
[----:B------:R-:W4:Y:S04]  /*04d0*/  LDG.E R5, desc[UR22][R2.64+0x1c] ;  /* 0x00001c1602057981 */ /* 0x000f28000c1e1900 */
[----:B------:R-:W4:Y:S01]  /*04e0*/  LDG.E R8, desc[UR22][R8.64] ;  /* 0x0000001608087981 */ /* 0x000f22000c1e1900 */
[----:B--2---:R-:W-:-:S03]  /*04f0*/  IMAD R28, R27, R28, R22 ;  /* 0x0000001c1b1c7224 */ /* 0x004fc600078e0216 */
[----:B------:R-:W2:Y:S04]  /*0500*/  LDG.E R27, desc[UR22][R2.64+0x14] ;  /* 0x00001416021b7981 */ /* 0x000ea8000c1e1900 */
[----:B------:R-:W2:Y:S01]  /*0510*/  LDG.E R22, desc[UR22][R2.64+0x18] ;  /* 0x0000181602167981 */ /* 0x000ea2000c1e1900 */
[----:B------:R-:W-:-:S04]  /*0520*/  IADD3 R17, PT, PT, R17, 0x8, RZ ;  /* 0x0000000811117810 */ /* 0x000fc80007ffe0ff */
[----:B------:R-:W-:Y:S01]  /*0530*/  ISETP.NE.AND P0, PT, R17, RZ, PT ;  /* 0x000000ff1100720c */ /* 0x000fe20003f05270 */
[----:B-----5:R-:W-:-:S04]  /*0540*/  IMAD R18, R19, R18, R28 ;  /* 0x0000001213127224 */ /* 0x020fc800078e021c */
[----:B---3--:R-:W-:-:S04]  /*0550*/  IMAD R18, R21, R20, R18 ;  /* 0x0000001415127224 */ /* 0x008fc800078e0212 */
[----:B----4-:R-:W-:-:S04]  /*0560*/  IMAD R18, R23, R26, R18 ;  /* 0x0000001a17127224 */ /* 0x010fc800078e0212 */
[----:B------:R-:W-:Y:S01]  /*0570*/  IMAD R4, R29, R4, R18 ;  /* 0x000000041d047224 */ /* 0x000fe200078e0212 */
[----:B------:R-:W-:Y:S02]  /*0580*/  UIADD3 UR7, UPT, UPT, UR5, UR7, URZ ;  /* 0x0000000705077290 */ /* 0x000fe4000fffe0ff */
[----:B------:R-:W-:Y:S02]  /*0590*/  UIADD3 UR8, UPT, UPT, UR5, UR8, URZ ;  /* 0x0000000805087290 */ /* 0x000fe4000fffe0ff */
[----:B------:R-:W-:Y:S02]  /*05a0*/  UIADD3 UR9, UPT, UPT, UR5, UR9, URZ ;  /* 0x0000000905097290 */ /* 0x000fe4000fffe0ff */
[----:B------:R-:W-:Y:S02]  /*05b0*/  UIADD3 UR10, UPT, UPT, UR5, UR10, URZ ;  /* 0x0000000a050a7290 */ /* 0x000fe4000fffe0ff */
[----:B------:R-:W-:Y:S02]  /*05c0*/  UIADD3 UR11, UPT, UPT, UR5, UR11, URZ ;  /* 0x0000000b050b7290 */ /* 0x000fe4000fffe0ff */
[----:B------:R-:W-:-:S02]  /*05d0*/  UIADD3 UR12, UPT, UPT, UR5, UR12, URZ ;  /* 0x0000000c050c7290 */ /* 0x000fc4000fffe0ff */
[----:B------:R-:W-:Y:S02]  /*05e0*/  UIADD3 UR6, UPT, UPT, UR5, UR6, URZ ;  /* 0x0000000605067290 */ /* 0x000fe4000fffe0ff */
[----:B------:R-:W-:Y:S01]  /*05f0*/  UIMAD.WIDE.U32 UR14, UR5, 0x4, UR14 ;  /* 0x00000004050e78a5 */ /* 0x000fe2000f8e000e */
[----:B------:R-:W-:Y:S02]  /*0600*/  VIADD R16, R16, 0x8 ;  /* 0x0000000810107836 */ /* 0x000fe40000000000 */
[----:B--2---:R-:W-:-:S04]  /*0610*/  IMAD R4, R27, R6, R4 ;  /* 0x000000061b047224 */ /* 0x004fc800078e0204 */
[----:B------:R-:W-:-:S04]  /*0620*/  IMAD R22, R22, R11, R4 ;  /* 0x0000000b16167224 */ /* 0x000fc800078e0204 */
[----:B------:R-:W-:Y:S01]  /*0630*/  IMAD R22, R5, R8, R22 ;  /* 0x0000000805167224 */ /* 0x000fe200078e0216 */
[----:B------:R-:W-:Y:S06]  /*0640*/  @P0 BRA `(.L_x_18) ;  /* 0xfffffffc000c0947 */ /* 0x000fec000383ffff */
[----:B------:R-:W-:-:S07]  /*0650*/  MOV R4, R12 ;  /* 0x0000000c00047202 */ /* 0x000fce0000000f00 */
.L_x_17:
[----:B------:R-:W-:-:S13]  /*0660*/  ISETP.NE.AND P0, PT, R24, RZ, PT ;  /* 0x000000ff1800720c */ /* 0x000fda0003f05270 */
[----:B------:R-:W-:Y:S05]  /*0670*/  @!P0 BRA `(.L_x_19) ;  /* 0x0000000000ec8947 */ /* 0x000fea0003800000 */
[----:B------:R-:W-:Y:S02]  /*0680*/  IADD3 R2, PT, PT, R24, -0x1, RZ ;  /* 0xffffffff18027810 */ /* 0x000fe40007ffe0ff */
[----:B------:R-:W-:Y:S02]  /*0690*/  ISETP.NE.AND P1, PT, R14, RZ, PT ;  /* 0x000000ff0e00720c */ /* 0x000fe40003f25270 */
[----:B------:R-:W-:-:S13]  /*06a0*/  ISETP.GE.U32.AND P0, PT, R2, 0x3, PT ;  /* 0x000000030200780c */ /* 0x000fda0003f06070 */
[----:B------:R-:W-:Y:S05]  /*06b0*/  @!P0 BRA `(.L_x_20) ;  /* 0x0000000000688947 */ /* 0x000fea0003800000 */
[----:B------:R-:W0:Y:S01]  /*06c0*/  LDC R18, c[0x0][0x3a0] ;  /* 0x0000e800ff127b82 */ /* 0x000e220000000800 */
[----:B------:R-:W-:-:S07]  /*06d0*/  IADD3 R5, PT, PT, R13, R4, RZ ;  /* 0x000000040d057210 */ /* 0x000fce0007ffe0ff */
[----:B------:R-:W1:Y:S08]  /*06e0*/  LDC.64 R2, c[0x0][0x388] ;  /* 0x0000e200ff027b82 */ /* 0x000e700000000a00 */
[----:B------:R-:W2:Y:S01]  /*06f0*/  LDC.64 R6, c[0x0][0x380] ;  /* 0x0000e000ff067b82 */ /* 0x000ea20000000a00 */
[----:B0-----:R-:W-:-:S04]  /*0700*/  IMAD R17, R4, R18, UR4 ;  /* 0x0000000404117e24 */ /* 0x001fc8000f8e0212 */
[C---:B------:R-:W-:Y:S02]  /*0710*/  IMAD.IADD R9, R17.reuse, 0x1, R18 ;  /* 0x0000000111097824 */ /* 0x040fe400078e0212 */
[----:B-1----:R-:W-:-:S03]  /*0720*/  IMAD.WIDE.U32 R16, R17, 0x4, R2 ;  /* 0x0000000411107825 */ /* 0x002fc600078e0002 */
[CC--:B------:R-:W-:Y:S01]  /*0730*/  IADD3 R19, PT, PT, R9.reuse, R18.reuse, RZ ;  /* 0x0000001209137210 */ /* 0x0c0fe20007ffe0ff */
[----:B------:R-:W-:Y:S02]  /*0740*/  IMAD.WIDE.U32 R8, R9, 0x4, R2 ;  /* 0x0000000409087825 */ /* 0x000fe400078e0002 */
[----:B------:R-:W3:Y:S02]  /*0750*/  LDG.E R17, desc[UR22][R16.64] ;  /* 0x0000001610117981 */ /* 0x000ee4000c1e1900 */
[----:B--2---:R-:W-:Y:S02]  /*0760*/  IMAD.WIDE R6, R5, 0x4, R6 ;  /* 0x0000000405067825 */ /* 0x004fe400078e0206 */
[----:B------:R-:W2:Y:S02]  /*0770*/  LDG.E R8, desc[UR22][R8.64] ;  /* 0x0000001608087981 */ /* 0x000ea4000c1e1900 */
[C-C-:B------:R-:W-:Y:S01]  /*0780*/  IMAD.WIDE.U32 R10, R19.reuse, 0x4, R2.reuse ;  /* 0x00000004130a7825 */ /* 0x140fe200078e0002 */
[----:B------:R-:W-:Y:S01]  /*0790*/  IADD3 R19, PT, PT, R19, R18, RZ ;  /* 0x0000001213137210 */ /* 0x000fe20007ffe0ff */
[----:B------:R-:W3:Y:S04]  /*07a0*/  LDG.E R5, desc[UR22][R6.64] ;  /* 0x0000001606057981 */ /* 0x000ee8000c1e1900 */
[----:B------:R-:W2:Y:S01]  /*07b0*/  LDG.E R18, desc[UR22][R6.64+0x4] ;  /* 0x0000041606127981 */ /* 0x000ea2000c1e1900 */
[----:B------:R-:W-:-:S03]  /*07c0*/  IMAD.WIDE.U32 R2, R19, 0x4, R2 ;  /* 0x0000000413027825 */ /* 0x000fc600078e0002 */
[----:B------:R-:W4:Y:S04]  /*07d0*/  LDG.E R10, desc[UR22][R10.64] ;  /* 0x000000160a0a7981 */ /* 0x000f28000c1e1900 */
[----:B------:R-:W4:Y:S04]  /*07e0*/  LDG.E R20, desc[UR22][R6.64+0x8] ;  /* 0x0000081606147981 */ /* 0x000f28000c1e1900 */
[----:B------:R-:W5:Y:S04]  /*07f0*/  LDG.E R26, desc[UR22][R6.64+0xc] ;  /* 0x00000c16061a7981 */ /* 0x000f68000c1e1900 */
[----:B------:R-:W5:Y:S01]  /*0800*/  LDG.E R2, desc[UR22][R2.64] ;  /* 0x0000001602027981 */ /* 0x000f62000c1e1900 */
[----:B------:R-:W-:Y:S01]  /*0810*/  IADD3 R4, PT, PT, R4, 0x4, RZ ;  /* 0x0000000404047810 */ /* 0x000fe20007ffe0ff */
[----:B---3--:R-:W-:-:S04]  /*0820*/  IMAD R5, R5, R17, R22 ;  /* 0x0000001105057224 */ /* 0x008fc800078e0216 */
[----:B--2---:R-:W-:-:S04]  /*0830*/  IMAD R5, R18, R8, R5 ;  /* 0x0000000812057224 */ /* 0x004fc800078e0205 */
[----:B----4-:R-:W-:-:S04]  /*0840*/  IMAD R5, R20, R10, R5 ;  /* 0x0000000a14057224 */ /* 0x010fc800078e0205 */
[----:B-----5:R-:W-:-:S07]  /*0850*/  IMAD R22, R26, R2, R5 ;  /* 0x000000021a167224 */ /* 0x020fce00078e0205 */
.L_x_20:
[----:B------:R-:W-:Y:S05]  /*0860*/  @!P1 BRA `(.L_x_19) ;  /* 0x0000000000709947 */ /* 0x000fea0003800000 */
[----:B------:R-:W-:Y:S01]  /*0870*/  ISETP.NE.AND P0, PT, R14, 0x1, PT ;  /* 0x000000010e00780c */ /* 0x000fe20003f05270 */
[----:B------:R-:W0:Y:S01]  /*0880*/  LDC.64 R16, c[0x0][0x388] ;  /* 0x0000e200ff107b82 */ /* 0x000e220000000a00 */
[----:B------:R-:W-:-:S07]  /*0890*/  LOP3.LUT P1, RZ, R25, 0x1, RZ, 0xc0, !PT ;  /* 0x0000000119ff7812 */ /* 0x000fce000782c0ff */
[----:B------:R-:W1:Y:S04]  /*08a0*/  LDC.64 R10, c[0x0][0x380] ;  /* 0x0000e000ff0a7b82 */ /* 0x000e680000000a00 */
[----:B------:R-:W-:-:S04]  /*08b0*/  @P0 IADD3 R5, PT, PT, R13, R4, RZ ;  /* 0x000000040d050210 */ /* 0x000fc80007ffe0ff */
[----:B------:R-:W2:Y:S08]  /*08c0*/  @P0 LDC R9, c[0x0][0x3a0] ;  /* 0x0000e800ff090b82 */ /* 0x000eb00000000800 */
[----:B------:R-:W3:Y:S08]  /*08d0*/  @P1 LDC R21, c[0x0][0x3a0] ;  /* 0x0000e800ff151b82 */ /* 0x000ef00000000800 */
[----:B------:R-:W4:Y:S01]  /*08e0*/  LDC.64 R2, c[0x0][0x380] ;  /* 0x0000e000ff027b82 */ /* 0x000f220000000a00 */
[----:B-1----:R-:W-:-:S07]  /*08f0*/  @P0 IMAD.WIDE R10, R5, 0x4, R10 ;  /* 0x00000004050a0825 */ /* 0x002fce00078e020a */
[----:B------:R-:W1:Y:S01]  /*0900*/  LDC.64 R6, c[0x0][0x388] ;  /* 0x0000e200ff067b82 */ /* 0x000e620000000a00 */
[C---:B--2---:R-:W-:Y:S01]  /*0910*/  @P0 IMAD R8, R4.reuse, R9, UR4 ;  /* 0x0000000404080e24 */ /* 0x044fe2000f8e0209 */
[----:B------:R-:W-:-:S03]  /*0920*/  @P0 IADD3 R4, PT, PT, R4, 0x2, RZ ;  /* 0x0000000204040810 */ /* 0x000fc60007ffe0ff */
[C---:B------:R-:W-:Y:S01]  /*0930*/  @P0 IMAD.IADD R19, R8.reuse, 0x1, R9 ;  /* 0x0000000108130824 */ /* 0x040fe200078e0209 */
[----:B------:R-:W-:Y:S01]  /*0940*/  @P1 IADD3 R5, PT, PT, R13, R4, RZ ;  /* 0x000000040d051210 */ /* 0x000fe20007ffe0ff */
[----:B0-----:R-:W-:-:S04]  /*0950*/  @P0 IMAD.WIDE.U32 R8, R8, 0x4, R16 ;  /* 0x0000000408080825 */ /* 0x001fc800078e0010 */
[----:B------:R-:W-:Y:S02]  /*0960*/  @P0 IMAD.WIDE.U32 R16, R19, 0x4, R16 ;  /* 0x0000000413100825 */ /* 0x000fe400078e0010 */
[----:B------:R-:W2:Y:S02]  /*0970*/  @P0 LDG.E R8, desc[UR22][R8.64] ;  /* 0x0000001608080981 */ /* 0x000ea4000c1e1900 */
[----:B---3--:R-:W-:Y:S02]  /*0980*/  @P1 IMAD R19, R4, R21, UR4 ;  /* 0x0000000404131e24 */ /* 0x008fe4000f8e0215 */
[----:B------:R-:W2:Y:S01]  /*0990*/  @P0 LDG.E R21, desc[UR22][R10.64] ;  /* 0x000000160a150981 */ /* 0x000ea2000c1e1900 */
[----:B----4-:R-:W-:-:S03]  /*09a0*/  @P1 IMAD.WIDE R2, R5, 0x4, R2 ;  /* 0x0000000405021825 */ /* 0x010fc600078e0202 */
[----:B------:R-:W3:Y:S01]  /*09b0*/  @P0 LDG.E R16, desc[UR22][R16.64] ;  /* 0x0000001610100981 */ /* 0x000ee2000c1e1900 */
[----:B-1----:R-:W-:-:S03]  /*09c0*/  @P1 IMAD.WIDE.U32 R6, R19, 0x4, R6 ;  /* 0x0000000413061825 */ /* 0x002fc600078e0006 */
[----:B------:R-:W3:Y:S04]  /*09d0*/  @P0 LDG.E R4, desc[UR22][R10.64+0x4] ;  /* 0x000004160a040981 */ /* 0x000ee8000c1e1900 */
[----:B------:R-:W4:Y:S04]  /*09e0*/  @P1 LDG.E R3, desc[UR22][R2.64] ;  /* 0x0000001602031981 */ /* 0x000f28000c1e1900 */
[----:B------:R-:W4:Y:S01]  /*09f0*/  @P1 LDG.E R6, desc[UR22][R6.64] ;  /* 0x0000001606061981 */ /* 0x000f22000c1e1900 */
[----:B--2---:R-:W-:-:S04]  /*0a00*/  @P0 IMAD R21, R21, R8, R22 ;  /* 0x0000000815150224 */ /* 0x004fc800078e0216 */
[----:B---3--:R-:W-:-:S04]  /*0a10*/  @P0 IMAD R22, R4, R16, R21 ;  /* 0x0000001004160224 */ /* 0x008fc800078e0215 */
[----:B----4-:R-:W-:-:S07]  /*0a20*/  @P1 IMAD R22, R3, R6, R22 ;  /* 0x0000000603161224 */ /* 0x010fce00078e0216 */
.L_x_19:
[----:B------:R-:W0:Y:S01]  /*0a30*/  LDCU UR6, c[0x0][0x3a0] ;  /* 0x00007400ff0677ac */ /* 0x000e220008000800 */
[----:B------:R-:W1:Y:S01]  /*0a40*/  LDC.64 R2, c[0x0][0x390] ;  /* 0x0000e400ff027b82 */ /* 0x000e620000000a00 */
[----:B0-----:R-:W-:-:S05]  /*0a50*/  MOV R5, UR6 ;  /* 0x0000000600057c02 */ /* 0x001fca0008000f00 */
[----:B------:R-:W-:Y:S01]  /*0a60*/  IMAD R5, R0, R5, UR4 ;  /* 0x0000000400057e24 */ /* 0x000fe2000f8e0205 */
[----:B------:R-:W-:-:S03]  /*0a70*/  UIADD3 UR4, UPT, UPT, UR4, 0x1, URZ ;  /* 0x0000000104047890 */ /* 0x000fc6000fffe0ff */
[----:B-1----:R-:W-:Y:S01]  /*0a80*/  IMAD.WIDE R2, R5, 0x4, R2 ;  /* 0x0000000405027825 */ /* 0x002fe200078e0202 */
[----:B------:R-:W-:-:S04]  /*0a90*/  UISETP.NE.AND UP0, UPT, UR4, UR6, UPT ;  /* 0x000000060400728c */ /* 0x000fc8000bf05270 */
[----:B------:R0:W-:Y:S02]  /*0aa0*/  STG.E desc[UR22][R2.64], R22 ;  /* 0x0000001602007986 */ /* 0x0001e4000c101916 */
[----:B------:R-:W-:-:S13]  /*0ab0*/  PLOP3.LUT P0, PT, PT, PT, UP0, 0x80, 0x8 ;  /* 0x000000000008781c */ /* 0x000fda0003f0f008 */
[----:B0-----:R-:W-:Y:S05]  /*0ac0*/  @!P0 EXIT ;  /* 0x000000000000894d */ /* 0x001fea0003800000 */
[----:B------:R-:W-:Y:S05]  /*0ad0*/  BRA `(.L_x_21) ;  /* 0xfffffff400a07947 */ /* 0x000fea000383ffff */
.L_x_16:
[----:B------:R-:W-:Y:S02]  /*0ae0*/  UISETP.GE.U32.AND UP0, UPT, UR6, 0x8, UPT ;  /* 0x000000080600788c */ /* 0x000fe4000bf06070 */
[----:B------:R-:W-:Y:S01]  /*0af0*/  ULOP3.LUT UR7, UR6, 0x7, URZ, 0xc0, !UPT ;  /* 0x0000000706077892 */ /* 0x000fe2000f8ec0ff */
[----:B------:R-:W-:-:S06]  /*0b00*/  UMOV UR4, URZ ;  /* 0x000000ff00047c82 */ /* 0x000fcc0008000000 */
[----:B------:R-:W-:Y:S05]  /*0b10*/  BRA.U !UP0, `(.L_x_22) ;  /* 0x0000000108447547 */ /* 0x000fea000b800000 */
[----:B------:R-:W0:Y:S01]  /*0b20*/  LDC.64 R4, c[0x0][0x390] ;  /* 0x0000e400ff047b82 */ /* 0x000e220000000a00 */
[----:B------:R-:W-:Y:S01]  /*0b30*/  ULOP3.LUT UR4, UR6, 0x7ffffff8, URZ, 0xc0, !UPT ;  /* 0x7ffffff806047892 */ /* 0x000fe2000f8ec0ff */
[----:B------:R-:W-:-:S11]  /*0b40*/  UMOV UR5, URZ ;  /* 0x000000ff00057c82 */ /* 0x000fd60008000000 */
.L_x_23:
[----:B-1----:R-:W-:Y:S01]  /*0b50*/  MOV R3, UR5 ;  /* 0x0000000500037c02 */ /* 0x002fe20008000f00 */
[----:B------:R-:W-:-:S04]  /*0b60*/  UIADD3 UR5, UPT, UPT, UR5, 0x8, URZ ;  /* 0x0000000805057890 */ /* 0x000fc8000fffe0ff */
[----:B------:R-:W-:Y:S01]  /*0b70*/  IMAD R3, R0, UR6, R3 ;  /* 0x0000000600037c24 */ /* 0x000fe2000f8e0203 */
[----:B------:R-:W-:-:S03]  /*0b80*/  UISETP.NE.AND UP0, UPT, UR5, UR4, UPT ;  /* 0x000000040500728c */ /* 0x000fc6000bf05270 */
[----:B0-----:R-:W-:-:S05]  /*0b90*/  IMAD.WIDE R2, R3, 0x4, R4 ;  /* 0x0000000403027825 */ /* 0x001fca00078e0204 */
[----:B------:R1:W-:Y:S04]  /*0ba0*/  STG.E desc[UR22][R2.64], RZ ;  /* 0x000000ff02007986 */ /* 0x0003e8000c101916 */
[----:B------:R1:W-:Y:S04]  /*0bb0*/  STG.E desc[UR22][R2.64+0x4], RZ ;  /* 0x000004ff02007986 */ /* 0x0003e8000c101916 */
[----:B------:R1:W-:Y:S04]  /*0bc0*/  STG.E desc[UR22][R2.64+0x8], RZ ;  /* 0x000008ff02007986 */ /* 0x0003e8000c101916 */
[----:B------:R1:W-:Y:S04]  /*0bd0*/  STG.E desc[UR22][R2.64+0xc], RZ ;  /* 0x00000cff02007986 */ /* 0x0003e8000c101916 */
[----:B------:R1:W-:Y:S04]  /*0be0*/  STG.E desc[UR22][R2.64+0x10], RZ ;  /* 0x000010ff02007986 */ /* 0x0003e8000c101916 */
[----:B------:R1:W-:Y:S04]  /*0bf0*/  STG.E desc[UR22][R2.64+0x14], RZ ;  /* 0x000014ff02007986 */ /* 0x0003e8000c101916 */
[----:B------:R1:W-:Y:S04]  /*0c00*/  STG.E desc[UR22][R2.64+0x18], RZ ;  /* 0x000018ff02007986 */ /* 0x0003e8000c101916 */
[----:B------:R1:W-:Y:S01]  /*0c10*/  STG.E desc[UR22][R2.64+0x1c], RZ ;  /* 0x00001cff02007986 */ /* 0x0003e2000c101916 */
[----:B------:R-:W-:Y:S05]  /*0c20*/  BRA.U UP0, `(.L_x_23) ;  /* 0xfffffffd00c87547 */ /* 0x000fea000b83ffff */
.L_x_22:
[----:B------:R-:W-:-:S13]  /*0c30*/  ISETP.NE.AND P0, PT, RZ, UR7, PT ;  /* 0x00000007ff007c0c */ /* 0x000fda000bf05270 */
[----:B------:R-:W-:Y:S05]  /*0c40*/  @!P0 EXIT ;  /* 0x000000000000894d */ /* 0x000fea0003800000 */
[----:B------:R-:W-:Y:S02]  /*0c50*/  UISETP.GE.U32.AND UP0, UPT, UR7, 0x4, UPT ;  /* 0x000000040700788c */ /* 0x000fe4000bf06070 */
[----:B------:R-:W-:-:S07]  /*0c60*/  ULOP3.LUT UR5, UR6, 0x3, URZ, 0xc0, !UPT ;  /* 0x0000000306057892 */ /* 0x000fce000f8ec0ff */
[----:B------:R-:W-:Y:S05]  /*0c70*/  BRA.U !UP0, `(.L_x_24) ;  /* 0x0000000108247547 */ /* 0x000fea000b800000 */
[----:B-1----:R-:W0:Y:S01]  /*0c80*/  LDC.64 R2, c[0x0][0x390] ;  /* 0x0000e400ff027b82 */ /* 0x002e220000000a00 */
[----:B------:R-:W-:Y:S01]  /*0c90*/  IMAD.U32 R5, RZ, RZ, UR4 ;  /* 0x00000004ff057e24 */ /* 0x000fe2000f8e00ff */
[----:B------:R-:W-:-:S03]  /*0ca0*/  UIADD3 UR4, UPT, UPT, UR4, 0x4, URZ ;  /* 0x0000000404047890 */ /* 0x000fc6000fffe0ff */
[----:B------:R-:W-:-:S04]  /*0cb0*/  IMAD R5, R0, UR6, R5 ;  /* 0x0000000600057c24 */ /* 0x000fc8000f8e0205 */
[----:B0-----:R-:W-:-:S05]  /*0cc0*/  IMAD.WIDE R2, R5, 0x4, R2 ;  /* 0x0000000405027825 */ /* 0x001fca00078e0202 */
[----:B------:R0:W-:Y:S04]  /*0cd0*/  STG.E desc[UR22][R2.64], RZ ;  /* 0x000000ff02007986 */ /* 0x0001e8000c101916 */
[----:B------:R0:W-:Y:S04]  /*0ce0*/  STG.E desc[UR22][R2.64+0x4], RZ ;  /* 0x000004ff02007986 */ /* 0x0001e8000c101916 */
[----:B------:R0:W-:Y:S04]  /*0cf0*/  STG.E desc[UR22][R2.64+0x8], RZ ;  /* 0x000008ff02007986 */ /* 0x0001e8000c101916 */
[----:B------:R0:W-:Y:S02]  /*0d00*/  STG.E desc[UR22][R2.64+0xc], RZ ;  /* 0x00000cff02007986 */ /* 0x0001e4000c101916 */
.L_x_24:
[----:B------:R-:W-:-:S13]  /*0d10*/  ISETP.NE.AND P0, PT, RZ, UR5, PT ;  /* 0x00000005ff007c0c */ /* 0x000fda000bf05270 */
[----:B------:R-:W-:Y:S05]  /*0d20*/  @!P0 EXIT ;  /* 0x000000000000894d */ /* 0x000fea0003800000 */
[----:B------:R-:W-:Y:S01]  /*0d30*/  UISETP.NE.AND UP0, UPT, UR5, 0x1, UPT ;  /* 0x000000010500788c */ /* 0x000fe2000bf05270 */
[----:B------:R-:W-:Y:S01]  /*0d40*/  MOV R5, UR4 ;  /* 0x0000000400057c02 */ /* 0x000fe20008000f00 */
[----:B------:R-:W-:-:S04]  /*0d50*/  ULOP3.LUT UR5, UR6, 0x1, URZ, 0xc0, !UPT ;  /* 0x0000000106057892 */ /* 0x000fc8000f8ec0ff */
[----:B------:R-:W-:Y:S01]  /*0d60*/  PLOP3.LUT P0, PT, PT, PT, UP0, 0x80, 0x8 ;  /* 0x000000000008781c */ /* 0x000fe20003f0f008 */
[----:B------:R-:W-:-:S04]  /*0d70*/  UISETP.NE.U32.AND UP1, UPT, UR5, 0x1, UPT ;  /* 0x000000010500788c */ /* 0x000fc8000bf25070 */
[----:B------:R-:W0:Y:S02]  /*0d80*/  @UP0 LDCU.64 UR8, c[0x0][0x390] ;  /* 0x00007200ff0807ac */ /* 0x000e240008000a00 */
[----:B------:R-:W-:Y:S01]  /*0d90*/  PLOP3.LUT P1, PT, PT, PT, UP1, 0x80, 0x8 ;  /* 0x000000000008781c */ /* 0x000fe20003f2f018 */
[----:B------:R-:W-:-:S05]  /*0da0*/  @UP0 UIADD3 UR4, UPT, UPT, UR4, 0x2, URZ ;  /* 0x0000000204040890 */ /* 0x000fca000fffe0ff */
[----:B------:R-:W-:Y:S01]  /*0db0*/  @P0 IMAD R5, R0, UR6, R5 ;  /* 0x0000000600050c24 */ /* 0x000fe2000f8e0205 */
[----:B01----:R-:W-:Y:S02]  /*0dc0*/  MOV R2, UR8 ;  /* 0x0000000800027c02 */ /* 0x003fe40008000f00 */
[----:B------:R-:W-:-:S03]  /*0dd0*/  MOV R3, UR9 ;  /* 0x0000000900037c02 */ /* 0x000fc60008000f00 */
[----:B------:R-:W-:-:S05]  /*0de0*/  @P0 IMAD.WIDE R2, R5, 0x4, R2 ;  /* 0x0000000405020825 */ /* 0x000fca00078e0202 */
[----:B------:R0:W-:Y:S04]  /*0df0*/  @P0 STG.E desc[UR22][R2.64], RZ ;  /* 0x000000ff02000986 */ /* 0x0001e8000c101916 */
[----:B------:R0:W-:Y:S01]  /*0e00*/  @P0 STG.E desc[UR22][R2.64+0x4], RZ ;  /* 0x000004ff02000986 */ /* 0x0001e2000c101916 */
[----:B------:R-:W-:Y:S05]  /*0e10*/  @P1 EXIT ;  /* 0x000000000000194d */ /* 0x000fea0003800000 */
[----:B0-----:R-:W0:Y:S01]  /*0e20*/  LDC.64 R2, c[0x0][0x390] ;  /* 0x0000e400ff027b82 */ /* 0x001e220000000a00 */
[----:B------:R-:W-:-:S05]  /*0e30*/  MOV R5, UR4 ;  /* 0x0000000400057c02 */ /* 0x000fca0008000f00 */
[----:B------:R-:W-:-:S04]  /*0e40*/  IMAD R5, R0, UR6, R5 ;  /* 0x0000000600057c24 */ /* 0x000fc8000f8e0205 */
[----:B0-----:R-:W-:-:S05]  /*0e50*/  IMAD.WIDE R2, R5, 0x4, R2 ;  /* 0x0000000405027825 */ /* 0x001fca00078e0202 */
[----:B------:R-:W-:Y:S01]  /*0e60*/  STG.E desc[UR22][R2.64], RZ ;  /* 0x000000ff02007986 */ /* 0x000fe2000c101916 */
[----:B------:R-:W-:Y:S05]  /*0e70*/  EXIT ;  /* 0x000000000000794d */ /* 0x000fea0003800000 */
.L_x_25:
        /* <DEDUP_REMOVED lines=16> */
.L_x_28:


//--------------------- .nv.shared.reserved.0     --------------------------
	.section	.nv.shared.reserved.0,"aw",@nobits
	.weak		__nv_reservedSMEM_offset_0_alias
	.size		__nv_reservedSMEM_offset_0_alias, 0, 64
	.other		__nv_reservedSMEM_offset_0_alias,@"STO_CUDA_RESERVED_SHARED STV_DEFAULT"
__nv_reservedSMEM_offset_0_alias:
	.zero		0
	.zero		64


//--------------------- .nv.constant0._Z23multiplyMatricesElementPiS_S_iii --------------------------
	.section	.nv.constant0._Z23multiplyMatricesElementPiS_S_iii,"a",@progbits
	.sectionflags	@""
	.align	4
.nv.constant0._Z23multiplyMatricesElementPiS_S_iii:
	.zero		932


//--------------------- .nv.constant0._Z22multiplyMatricesColumnPiS_S_iii --------------------------
	.section	.nv.constant0._Z22multiplyMatricesColumnPiS_S_iii,"a",@progbits
	.sectionflags	@""
	.align	4
.nv.constant0._Z22multiplyMatricesColumnPiS_S_iii:
	.zero		932


//--------------------- .nv.constant0._Z19multiplyMatricesRowPiS_S_iii --------------------------
	.section	.nv.constant0._Z19multiplyMatricesRowPiS_S_iii,"a",@progbits
	.sectionflags	@""
	.align	4
.nv.constant0._Z19multiplyMatricesRowPiS_S_iii:
	.zero		932


//--------------------- SYMBOLS --------------------------

	.type		.nv.reservedSmem.offset0,@object
	.size		.nv.reservedSmem.offset0,0x4
